def attn_fwd(
    Q,
    K,
    V,
    Out,
    Lse,
    sm_scale,
    stride_qz,
    stride_qh,
    stride_qm,
    stride_qk,
    stride_kz,
    stride_kh,
    stride_kn,
    stride_kk,
    stride_vz,
    stride_vh,
    stride_vn,
    stride_vk,
    stride_oz,
    stride_oh,
    stride_om,
    stride_ok,
    seqlen_q,
    seqlen_k,
    BLOCK_M: tl.constexpr,
    BLOCK_N: tl.constexpr,
    HEAD_DIM: tl.constexpr,
    CAUSAL: tl.constexpr,
):
    start_m = tl.program_id(0)
    off_hz = tl.program_id(1)
    q_off = off_hz * stride_qh
    k_off = off_hz * stride_kh
    v_off = off_hz * stride_vh
    offs_m = start_m * BLOCK_M + tl.arange(0, BLOCK_M)
    offs_d = tl.arange(0, HEAD_DIM)
    offs_n = tl.arange(0, BLOCK_N)
    q_ptrs = Q + q_off + offs_m[:, None] * stride_qm + offs_d[None, :] * stride_qk
    k_ptrs = K + k_off + offs_d[:, None] * stride_kk + offs_n[None, :] * stride_kn
    v_ptrs = V + v_off + offs_n[:, None] * stride_vn + offs_d[None, :] * stride_vk
    m_i = tl.full([BLOCK_M], float("-inf"), dtype=tl.float32)
    l_i = tl.zeros([BLOCK_M], dtype=tl.float32) + 1.0
    acc = tl.zeros([BLOCK_M, HEAD_DIM], dtype=tl.float32)
    q = tl.load(q_ptrs)
    acc, l_i, m_i = _attn_fwd_inner(
        acc,
        l_i,
        m_i,
        q,
        k_ptrs,
        v_ptrs,
        sm_scale,
        stride_kn,
        stride_vn,
        start_m,
        seqlen_k,
        BLOCK_M,
        BLOCK_N,
        HEAD_DIM,
        CAUSAL,
    )
    acc = acc / l_i[:, None]
    lse = m_i + tl.math.log2(l_i) / 1.4426950408889634
    o_ptrs = (
        Out
        + off_hz * stride_oh
        + offs_m[:, None] * stride_om
        + offs_d[None, :] * stride_ok
    )
    tl.store(o_ptrs, acc.to(Out.dtype.element_ty))
    tl.store(Lse + off_hz * seqlen_q + offs_m, lse)

# config = {"BLOCK_M": 128, "BLOCK_N": 64, "HEAD_DIM": 128, "arch": "sm_100", "causal": true, "dtype": "fp8e4m3", "num_stages": 2, "num_warps": 8}
# arch = sm_100


// ===== COMPILED SASS (sm_100a) =====

	.target	sm_100a

	.elftype	@"ET_EXEC"


//--------------------- .note.nv.tkinfo           --------------------------
	.section	.note.nv.tkinfo,"",@"SHT_NOTE"
	.sectionflags	@"SHF_NOTE_NV_TKINFO"
	.tkinfo
        /*0018*/ 	.word	0x00000081
        /*0030*/ 	.string	""
        /*0030*/ 	.string	"ptxas-blackwell"
        /*0030*/ 	.string	"Cuda compilation tools, release 12.9, V12.9.86"
        /*0030*/ 	.string	"Build cuda_12.9.r12.9/compiler.36037853_0"
        /*0030*/ 	.string	"-v  -suppress-debug-info  -lineinfo  -arch sm_100a "



//--------------------- .note.nv.cuver            --------------------------
	.section	.note.nv.cuver,"",@"SHT_NOTE"
	.sectionflags	@"SHF_NOTE_NV_CUVER"
        /*0018*/ 	.short	0x0001
        /*001a*/ 	.short	0x0064
        /*001c*/ 	.short	0x0001
        /*001e*/ 	.short	0x0000
        /*0020*/ 	.short	0x0001
        /*0022*/ 	.short	0x0000


//--------------------- .nv.info                  --------------------------
	.section	.nv.info,"",@"SHT_CUDA_INFO"
	.align	4


	//----- nvinfo : EIATTR_REGCOUNT
	.align		4
        /*0000*/ 	.byte	0x04, 0x2f
        /*0002*/ 	.short	(.L_5 - .L_4)
	.align		4
.L_4:
        /*0004*/ 	.word	index@(attn_fwd)
        /*0008*/ 	.word	0x000000fc


	//----- nvinfo : EIATTR_FRAME_SIZE
	.align		4
.L_5:
        /*000c*/ 	.byte	0x04, 0x11
        /*000e*/ 	.short	(.L_7 - .L_6)
	.align		4
.L_6:
        /*0010*/ 	.word	index@($__internal_2_$__cuda_sm10x_tcgen05_guardrail_trap_unallocated_columns_being_dealloced)
        /*0014*/ 	.word	0x00000000


	//----- nvinfo : EIATTR_FRAME_SIZE
	.align		4
.L_7:
        /*0018*/ 	.byte	0x04, 0x11
        /*001a*/ 	.short	(.L_9 - .L_8)
	.align		4
.L_8:
        /*001c*/ 	.word	index@($__internal_1_$__cuda_sm10x_tcgen05_guardrail_trap_phase_invalid_during_alloc)
        /*0020*/ 	.word	0x00000000


	//----- nvinfo : EIATTR_FRAME_SIZE
	.align		4
.L_9:
        /*0024*/ 	.byte	0x04, 0x11
        /*0026*/ 	.short	(.L_11 - .L_10)
	.align		4
.L_10:
        /*0028*/ 	.word	index@($__internal_0_$__cuda_sm10x_tcgen05_guardrail_trap_col_being_dealloced_not_returned_by_alloc)
        /*002c*/ 	.word	0x00000000


	//----- nvinfo : EIATTR_FRAME_SIZE
	.align		4
.L_11:
        /*0030*/ 	.byte	0x04, 0x11
        /*0032*/ 	.short	(.L_13 - .L_12)
	.align		4
.L_12:
        /*0034*/ 	.word	index@(attn_fwd)
        /*0038*/ 	.word	0x00000000


	//----- nvinfo : EIATTR_MIN_STACK_SIZE
	.align		4
.L_13:
        /*003c*/ 	.byte	0x04, 0x12
        /*003e*/ 	.short	(.L_15 - .L_14)
	.align		4
.L_14:
        /*0040*/ 	.word	index@(attn_fwd)
        /*0044*/ 	.word	0x00000000
.L_15:


//--------------------- .nv.info.attn_fwd         --------------------------
	.section	.nv.info.attn_fwd,"",@"SHT_CUDA_INFO"
	.sectionflags	@""
	.align	4


	//----- nvinfo : EIATTR_CUDA_API_VERSION
	.align		4
        /*0000*/ 	.byte	0x04, 0x37
        /*0002*/ 	.short	(.L_17 - .L_16)
.L_16:
        /*0004*/ 	.word	0x00000081


	//----- nvinfo : EIATTR_KPARAM_INFO
	.align		4
.L_17:
        /*0008*/ 	.byte	0x04, 0x17
        /*000a*/ 	.short	(.L_19 - .L_18)
.L_18:
        /*000c*/ 	.word	0x00000000
        /*0010*/ 	.short	0x0019
        /*0012*/ 	.short	0x0080
        /*0014*/ 	.byte	0x00, 0xf4, 0x21, 0x00


	//----- nvinfo : EIATTR_KPARAM_INFO
	.align		4
.L_19:
        /*0018*/ 	.byte	0x04, 0x17
        /*001a*/ 	.short	(.L_21 - .L_20)
.L_20:
        /*001c*/ 	.word	0x00000000
        /*0020*/ 	.short	0x0018
        /*0022*/ 	.short	0x0078
        /*0024*/ 	.byte	0x00, 0xf4, 0x21, 0x00


	//----- nvinfo : EIATTR_KPARAM_INFO
	.align		4
.L_21:
        /*0028*/ 	.byte	0x04, 0x17
        /*002a*/ 	.short	(.L_23 - .L_22)
.L_22:
        /*002c*/ 	.word	0x00000000
        /*0030*/ 	.short	0x0017
        /*0032*/ 	.short	0x0070
        /*0034*/ 	.byte	0x00, 0xf0, 0x11, 0x00


	//----- nvinfo : EIATTR_KPARAM_INFO
	.align		4
.L_23:
        /*0038*/ 	.byte	0x04, 0x17
        /*003a*/ 	.short	(.L_25 - .L_24)
.L_24:
        /*003c*/ 	.word	0x00000000
        /*0040*/ 	.short	0x0016
        /*0042*/ 	.short	0x006c
        /*0044*/ 	.byte	0x00, 0xf0, 0x11, 0x00


	//----- nvinfo : EIATTR_KPARAM_INFO
	.align		4
.L_25:
        /*0048*/ 	.byte	0x04, 0x17
        /*004a*/ 	.short	(.L_27 - .L_26)
.L_26:
        /*004c*/ 	.word	0x00000000
        /*0050*/ 	.short	0x0015
        /*0052*/ 	.short	0x0068
        /*0054*/ 	.byte	0x00, 0xf0, 0x11, 0x00


	//----- nvinfo : EIATTR_KPARAM_INFO
	.align		4
.L_27:
        /*0058*/ 	.byte	0x04, 0x17
        /*005a*/ 	.short	(.L_29 - .L_28)
.L_28:
        /*005c*/ 	.word	0x00000000
        /*0060*/ 	.short	0x0014
        /*0062*/ 	.short	0x0064
        /*0064*/ 	.byte	0x00, 0xf0, 0x11, 0x00


	//----- nvinfo : EIATTR_KPARAM_INFO
	.align		4
.L_29:
        /*0068*/ 	.byte	0x04, 0x17
        /*006a*/ 	.short	(.L_31 - .L_30)
.L_30:
        /*006c*/ 	.word	0x00000000
        /*0070*/ 	.short	0x0013
        /*0072*/ 	.short	0x0060
        /*0074*/ 	.byte	0x00, 0xf0, 0x11, 0x00


	//----- nvinfo : EIATTR_KPARAM_INFO
	.align		4
.L_31:
        /*0078*/ 	.byte	0x04, 0x17
        /*007a*/ 	.short	(.L_33 - .L_32)
.L_32:
        /*007c*/ 	.word	0x00000000
        /*0080*/ 	.short	0x0012
        /*0082*/ 	.short	0x005c
        /*0084*/ 	.byte	0x00, 0xf0, 0x11, 0x00


	//----- nvinfo : EIATTR_KPARAM_INFO
	.align		4
.L_33:
        /*0088*/ 	.byte	0x04, 0x17
        /*008a*/ 	.short	(.L_35 - .L_34)
.L_34:
        /*008c*/ 	.word	0x00000000
        /*0090*/ 	.short	0x0011
        /*0092*/ 	.short	0x0058
        /*0094*/ 	.byte	0x00, 0xf0, 0x11, 0x00


	//----- nvinfo : EIATTR_KPARAM_INFO
	.align		4
.L_35:
        /*0098*/ 	.byte	0x04, 0x17
        /*009a*/ 	.short	(.L_37 - .L_36)
.L_36:
        /*009c*/ 	.word	0x00000000
        /*00a0*/ 	.short	0x0010
        /*00a2*/ 	.short	0x0054
        /*00a4*/ 	.byte	0x00, 0xf0, 0x11, 0x00


	//----- nvinfo : EIATTR_KPARAM_INFO
	.align		4
.L_37:
        /*00a8*/ 	.byte	0x04, 0x17
        /*00aa*/ 	.short	(.L_39 - .L_38)
.L_38:
        /*00ac*/ 	.word	0x00000000
        /*00b0*/ 	.short	0x000f
        /*00b2*/ 	.short	0x0050
        /*00b4*/ 	.byte	0x00, 0xf0, 0x11, 0x00


	//----- nvinfo : EIATTR_KPARAM_INFO
	.align		4
.L_39:
        /*00b8*/ 	.byte	0x04, 0x17
        /*00ba*/ 	.short	(.L_41 - .L_40)
.L_40:
        /*00bc*/ 	.word	0x00000000
        /*00c0*/ 	.short	0x000e
        /*00c2*/ 	.short	0x004c
        /*00c4*/ 	.byte	0x00, 0xf0, 0x11, 0x00


	//----- nvinfo : EIATTR_KPARAM_INFO
	.align		4
.L_41:
        /*00c8*/ 	.byte	0x04, 0x17
        /*00ca*/ 	.short	(.L_43 - .L_42)
.L_42:
        /*00cc*/ 	.word	0x00000000
        /*00d0*/ 	.short	0x000d
        /*00d2*/ 	.short	0x0048
        /*00d4*/ 	.byte	0x00, 0xf0, 0x11, 0x00


	//----- nvinfo : EIATTR_KPARAM_INFO
	.align		4
.L_43:
        /*00d8*/ 	.byte	0x04, 0x17
        /*00da*/ 	.short	(.L_45 - .L_44)
.L_44:
        /*00dc*/ 	.word	0x00000000
        /*00e0*/ 	.short	0x000c
        /*00e2*/ 	.short	0x0044
        /*00e4*/ 	.byte	0x00, 0xf0, 0x11, 0x00


	//----- nvinfo : EIATTR_KPARAM_INFO
	.align		4
.L_45:
        /*00e8*/ 	.byte	0x04, 0x17
        /*00ea*/ 	.short	(.L_47 - .L_46)
.L_46:
        /*00ec*/ 	.word	0x00000000
        /*00f0*/ 	.short	0x000b
        /*00f2*/ 	.short	0x0040
        /*00f4*/ 	.byte	0x00, 0xf0, 0x11, 0x00


	//----- nvinfo : EIATTR_KPARAM_INFO
	.align		4
.L_47:
        /*00f8*/ 	.byte	0x04, 0x17
        /*00fa*/ 	.short	(.L_49 - .L_48)
.L_48:
        /*00fc*/ 	.word	0x00000000
        /*0100*/ 	.short	0x000a
        /*0102*/ 	.short	0x003c
        /*0104*/ 	.byte	0x00, 0xf0, 0x11, 0x00


	//----- nvinfo : EIATTR_KPARAM_INFO
	.align		4
.L_49:
        /*0108*/ 	.byte	0x04, 0x17
        /*010a*/ 	.short	(.L_51 - .L_50)
.L_50:
        /*010c*/ 	.word	0x00000000
        /*0110*/ 	.short	0x0009
        /*0112*/ 	.short	0x0038
        /*0114*/ 	.byte	0x00, 0xf0, 0x11, 0x00


	//----- nvinfo : EIATTR_KPARAM_INFO
	.align		4
.L_51:
        /*0118*/ 	.byte	0x04, 0x17
        /*011a*/ 	.short	(.L_53 - .L_52)
.L_52:
        /*011c*/ 	.word	0x00000000
        /*0120*/ 	.short	0x0008
        /*0122*/ 	.short	0x0034
        /*0124*/ 	.byte	0x00, 0xf0, 0x11, 0x00


	//----- nvinfo : EIATTR_KPARAM_INFO
	.align		4
.L_53:
        /*0128*/ 	.byte	0x04, 0x17
        /*012a*/ 	.short	(.L_55 - .L_54)
.L_54:
        /*012c*/ 	.word	0x00000000
        /*0130*/ 	.short	0x0007
        /*0132*/ 	.short	0x0030
        /*0134*/ 	.byte	0x00, 0xf0, 0x11, 0x00


	//----- nvinfo : EIATTR_KPARAM_INFO
	.align		4
.L_55:
        /*0138*/ 	.byte	0x04, 0x17
        /*013a*/ 	.short	(.L_57 - .L_56)
.L_56:
        /*013c*/ 	.word	0x00000000
        /*0140*/ 	.short	0x0006
        /*0142*/ 	.short	0x002c
        /*0144*/ 	.byte	0x00, 0xf0, 0x11, 0x00


	//----- nvinfo : EIATTR_KPARAM_INFO
	.align		4
.L_57:
        /*0148*/ 	.byte	0x04, 0x17
        /*014a*/ 	.short	(.L_59 - .L_58)
.L_58:
        /*014c*/ 	.word	0x00000000
        /*0150*/ 	.short	0x0005
        /*0152*/ 	.short	0x0028
        /*0154*/ 	.byte	0x00, 0xf0, 0x11, 0x00


	//----- nvinfo : EIATTR_KPARAM_INFO
	.align		4
.L_59:
        /*0158*/ 	.byte	0x04, 0x17
        /*015a*/ 	.short	(.L_61 - .L_60)
.L_60:
        /*015c*/ 	.word	0x00000000
        /*0160*/ 	.short	0x0004
        /*0162*/ 	.short	0x0020
        /*0164*/ 	.byte	0x00, 0xf4, 0x21, 0x00


	//----- nvinfo : EIATTR_KPARAM_INFO
	.align		4
.L_61:
        /*0168*/ 	.byte	0x04, 0x17
        /*016a*/ 	.short	(.L_63 - .L_62)
.L_62:
        /*016c*/ 	.word	0x00000000
        /*0170*/ 	.short	0x0003
        /*0172*/ 	.short	0x0018
        /*0174*/ 	.byte	0x00, 0xf4, 0x21, 0x00


	//----- nvinfo : EIATTR_KPARAM_INFO
	.align		4
.L_63:
        /*0178*/ 	.byte	0x04, 0x17
        /*017a*/ 	.short	(.L_65 - .L_64)
.L_64:
        /*017c*/ 	.word	0x00000000
        /*0180*/ 	.short	0x0002
        /*0182*/ 	.short	0x0010
        /*0184*/ 	.byte	0x00, 0xf4, 0x21, 0x00


	//----- nvinfo : EIATTR_KPARAM_INFO
	.align		4
.L_65:
        /*0188*/ 	.byte	0x04, 0x17
        /*018a*/ 	.short	(.L_67 - .L_66)
.L_66:
        /*018c*/ 	.word	0x00000000
        /*0190*/ 	.short	0x0001
        /*0192*/ 	.short	0x0008
        /*0194*/ 	.byte	0x00, 0xf4, 0x21, 0x00


	//----- nvinfo : EIATTR_KPARAM_INFO
	.align		4
.L_67:
        /*0198*/ 	.byte	0x04, 0x17
        /*019a*/ 	.short	(.L_69 - .L_68)
.L_68:
        /*019c*/ 	.word	0x00000000
        /*01a0*/ 	.short	0x0000
        /*01a2*/ 	.short	0x0000
        /*01a4*/ 	.byte	0x00, 0xf4, 0x21, 0x00


	//----- nvinfo : EIATTR_AT_ENTRY_FRAGMENTS
	.align		4
.L_69:
        /*01a8*/ 	.byte	0x04, 0x4f
        /*01aa*/ 	.short	(.L_71 - .L_70)


	//   ....[0]....
.L_70:
        /*01ac*/ 	.word	0x00000004


	//----- nvinfo : EIATTR_RESERVED_SMEM_USED
	.align		4
.L_71:
        /*01b0*/ 	.byte	0x01, 0x41
	.zero		2


	//----- nvinfo : EIATTR_SPARSE_MMA_MASK
	.align		4
        /*01b4*/ 	.byte	0x03, 0x50
        /*01b6*/ 	.short	0x0000


	//----- nvinfo : EIATTR_TCGEN05_1CTA_USED
	.align		4
        /*01b8*/ 	.byte	0x01, 0x51
	.zero		2


	//----- nvinfo : EIATTR_MAXREG_COUNT
	.align		4
        /*01bc*/ 	.byte	0x03, 0x1b
        /*01be*/ 	.short	0x00ff


	//----- nvinfo : EIATTR_NUM_BARRIERS
	.align		4
        /*01c0*/ 	.byte	0x02, 0x4c
        /*01c2*/ 	.byte	0x01
	.zero		1


	//----- nvinfo : EIATTR_INT_WARP_WIDE_INSTR_OFFSETS
	.align		4
        /*01c4*/ 	.byte	0x04, 0x31
        /*01c6*/ 	.short	(.L_73 - .L_72)


	//   ....[0]....
.L_72:
        /*01c8*/ 	.word	0x00001d30


	//   ....[1]....
        /*01cc*/ 	.word	0x00001d40


	//   ....[2]....
        /*01d0*/ 	.word	0x000025c0


	//   ....[3]....
        /*01d4*/ 	.word	0x00002670


	//   ....[4]....
        /*01d8*/ 	.word	0x00005ca0


	//   ....[5]....
        /*01dc*/ 	.word	0x0000b800


	//   ....[6]....
        /*01e0*/ 	.word	0x0000b850


	//----- nvinfo : EIATTR_COOP_GROUP_MASK_REGIDS
	.align		4
.L_73:
        /*01e4*/ 	.byte	0x04, 0x29
        /*01e6*/ 	.short	(.L_75 - .L_74)


	//   ....[0]....
.L_74:
        /*01e8*/ 	.word	0xffffffff


	//   ....[1]....
        /*01ec*/ 	.word	0xffffffff


	//   ....[2]....
        /*01f0*/ 	.word	0xffffffff


	//   ....[3]....
        /*01f4*/ 	.word	0xffffffff


	//   ....[4]....
        /*01f8*/ 	.word	0xffffffff


	//   ....[5]....
        /*01fc*/ 	.word	0xffffffff


	//   ....[6]....
        /*0200*/ 	.word	0xffffffff


	//   ....[7]....
        /*0204*/ 	.word	0xffffffff


	//----- nvinfo : EIATTR_COOP_GROUP_INSTR_OFFSETS
	.align		4
.L_75:
        /*0208*/ 	.byte	0x04, 0x28
        /*020a*/ 	.short	(.L_77 - .L_76)


	//   ....[0]....
.L_76:
        /*020c*/ 	.word	0x00000060


	//   ....[1]....
        /*0210*/ 	.word	0x00000320


	//   ....[2]....
        /*0214*/ 	.word	0x00003540


	//   ....[3]....
        /*0218*/ 	.word	0x00004c80


	//   ....[4]....
        /*021c*/ 	.word	0x00006d20


	//   ....[5]....
        /*0220*/ 	.word	0x000075d0


	//   ....[6]....
        /*0224*/ 	.word	0x0000b690


	//   ....[7]....
        /*0228*/ 	.word	0x0000b900


	//----- nvinfo : EIATTR_VRC_CTA_INIT_COUNT
	.align		4
.L_77:
        /*022c*/ 	.byte	0x02, 0x4a
        /*022e*/ 	.byte	0x80
	.zero		1


	//----- nvinfo : EIATTR_MBARRIER_INSTR_OFFSETS
	.align		4
        /*0230*/ 	.byte	0x04, 0x39
        /*0232*/ 	.short	(.L_79 - .L_78)


	//   ....[0]....
.L_78:
        /*0234*/ 	.word	0x000021c0
        /*0238*/ 	.word	0x000000ff
        /*023c*/ 	.word	0x0000c000
        /*0240*/ 	.short	0x0100
        /*0242*/ 	.byte	0x12
	.zero		1


	//   ....[1]....
        /*0244*/ 	.word	0x00002660
        /*0248*/ 	.word	0x000000ff
        /*024c*/ 	.word	0x0000c008
        /*0250*/ 	.short	0x0100
        /*0252*/ 	.byte	0x12
	.zero		1


	//   ....[2]....
        /*0254*/ 	.word	0x000028c0
        /*0258*/ 	.word	0x000000ff
        /*025c*/ 	.word	0x00008000
        /*0260*/ 	.short	0x0100
        /*0262*/ 	.byte	0x12
	.zero		1


	//   ....[3]....
        /*0264*/ 	.word	0x00002b10
        /*0268*/ 	.word	0x000000ff
        /*026c*/ 	.word	0x00008000
        /*0270*/ 	.short	0x010a
        /*0272*/ 	.byte	0x12
	.zero		1


	//   ....[4]....
        /*0274*/ 	.word	0x00002c60
        /*0278*/ 	.word	0x000000ff
        /*027c*/ 	.word	0x00008000
        /*0280*/ 	.short	0x0108
        /*0282*/ 	.byte	0x12
	.zero		1


	//   ....[5]....
        /*0284*/ 	.word	0x00005ee0
        /*0288*/ 	.word	0x000000ff
        /*028c*/ 	.word	0x0000c010
        /*0290*/ 	.short	0x0100
        /*0292*/ 	.byte	0x12
	.zero		1


	//   ....[6]....
        /*0294*/ 	.word	0x00006060
        /*0298*/ 	.word	0x000000ff
        /*029c*/ 	.word	0x0000c010
        /*02a0*/ 	.short	0x010a
        /*02a2*/ 	.byte	0x12
	.zero		1


	//   ....[7]....
        /*02a4*/ 	.word	0x00006340
        /*02a8*/ 	.word	0x000000ff
        /*02ac*/ 	.word	0x0000c010
        /*02b0*/ 	.short	0x0108
        /*02b2*/ 	.byte	0x12
	.zero		1


	//   ....[8]....
        /*02b4*/ 	.word	0x000074a0
        /*02b8*/ 	.word	0x000000ff
        /*02bc*/ 	.word	0x00000000
        /*02c0*/ 	.short	0x010a
        /*02c2*/ 	.byte	0x20
	.zero		1


	//   ....[9]....
        /*02c4*/ 	.word	0x000085c0
        /*02c8*/ 	.word	0x000000ff
        /*02cc*/ 	.word	0x00000000
        /*02d0*/ 	.short	0x010a
        /*02d2*/ 	.byte	0x20
	.zero		1


	//   ....[10]....
        /*02d4*/ 	.word	0x00008640
        /*02d8*/ 	.word	0x000000ff
        /*02dc*/ 	.word	0x0000c000
        /*02e0*/ 	.short	0x0108
        /*02e2*/ 	.byte	0x12
	.zero		1


	//   ....[11]....
        /*02e4*/ 	.word	0x00008670
        /*02e8*/ 	.word	0x000000ff
        /*02ec*/ 	.word	0x0000c008
        /*02f0*/ 	.short	0x0108
        /*02f2*/ 	.byte	0x12
	.zero		1


	//   ....[12]....
        /*02f4*/ 	.word	0x0000b920
        /*02f8*/ 	.word	0x000000ff
        /*02fc*/ 	.word	0x00008000
        /*0300*/ 	.short	0x010a
        /*0302*/ 	.byte	0x12
	.zero		1


	//   ....[13]....
        /*0304*/ 	.word	0x0000b950
        /*0308*/ 	.word	0x000000ff
        /*030c*/ 	.word	0x0000c010
        /*0310*/ 	.short	0x010a
        /*0312*/ 	.byte	0x12
	.zero		1


	//   ....[14]....
        /*0314*/ 	.word	0x0000b980
        /*0318*/ 	.word	0x000000ff
        /*031c*/ 	.word	0x00000000
        /*0320*/ 	.short	0x010a
        /*0322*/ 	.byte	0x20
	.zero		1


	//   ....[15]....
        /*0324*/ 	.word	0x0000b9b0
        /*0328*/ 	.word	0x000000ff
        /*032c*/ 	.word	0x00000000
        /*0330*/ 	.short	0x010a
        /*0332*/ 	.byte	0x20
	.zero		1


	//----- nvinfo : EIATTR_NUM_MBARRIERS
	.align		4
.L_79:
        /*0334*/ 	.byte	0x03, 0x38
        /*0336*/ 	.short	0xffff


	//----- nvinfo : EIATTR_EXIT_INSTR_OFFSETS
	.align		4
        /*0338*/ 	.byte	0x04, 0x1c
        /*033a*/ 	.short	(.L_81 - .L_80)


	//   ....[0]....
.L_80:
        /*033c*/ 	.word	0x0000b910


	//----- nvinfo : EIATTR_REQNTID
	.align		4
.L_81:
        /*0340*/ 	.byte	0x04, 0x10
        /*0342*/ 	.short	(.L_83 - .L_82)
.L_82:
        /*0344*/ 	.word	0x00000100
        /*0348*/ 	.word	0x00000001
        /*034c*/ 	.word	0x00000001


	//----- nvinfo : EIATTR_CRS_STACK_SIZE
	.align		4
.L_83:
        /*0350*/ 	.byte	0x04, 0x1e
        /*0352*/ 	.short	(.L_85 - .L_84)
.L_84:
        /*0354*/ 	.word	0x00000000


	//----- nvinfo : EIATTR_CBANK_PARAM_SIZE
	.align		4
.L_85:
        /*0358*/ 	.byte	0x03, 0x19
        /*035a*/ 	.short	0x0088


	//----- nvinfo : EIATTR_PARAM_CBANK
	.align		4
        /*035c*/ 	.byte	0x04, 0x0a
        /*035e*/ 	.short	(.L_87 - .L_86)
	.align		4
.L_86:
        /*0360*/ 	.word	index@(.nv.constant0.attn_fwd)
        /*0364*/ 	.short	0x0380
        /*0366*/ 	.short	0x0088


	//----- nvinfo : EIATTR_SW_WAR
	.align		4
.L_87:
        /*0368*/ 	.byte	0x04, 0x36
        /*036a*/ 	.short	(.L_89 - .L_88)
.L_88:
        /*036c*/ 	.word	0x00000008
.L_89:


//--------------------- .nv.compat                --------------------------
	.section	.nv.compat,"",@"SHT_CUDA_COMPAT_INFO"
	.align	4
        /*0000*/ 	.byte	0x02, 0x02, 0x02, 0x00, 0x02, 0x05, 0x05, 0x00, 0x02, 0x03, 0x00, 0x00, 0x02, 0x06, 0x01, 0x00


//--------------------- .nv.callgraph             --------------------------
	.section	.nv.callgraph,"",@"SHT_CUDA_CALLGRAPH"
	.align	4
	.sectionentsize	8
	.align		4
        /*0000*/ 	.word	0x00000000
	.align		4
        /*0004*/ 	.word	0xffffffff
	.align		4
        /*0008*/ 	.word	0x00000000
	.align		4
        /*000c*/ 	.word	0xfffffffe
	.align		4
        /*0010*/ 	.word	0x00000000
	.align		4
        /*0014*/ 	.word	0xfffffffd
	.align		4
        /*0018*/ 	.word	0x00000000
	.align		4
        /*001c*/ 	.word	0xfffffffc


//--------------------- .nv.constant4             --------------------------
	.section	.nv.constant4,"a",@progbits
	.align	8
	.align		8
.nv.constant4:
        /*0000*/ 	.dword	_$_str


//--------------------- .text.attn_fwd            --------------------------
	.section	.text.attn_fwd,"ax",@progbits
	.align	128
        .global         attn_fwd
        .type           attn_fwd,@function
        .size           attn_fwd,(.L_x_30 - attn_fwd)
        .other          attn_fwd,@"STO_CUDA_ENTRY STV_DEFAULT"
attn_fwd:
.text.attn_fwd:
[----:B------:R-:W0:Y:S01]  /*0000*/  LDC R1, c[0x0][0x37c] ;  /* 0x0000df00ff017b82 */ /* 0x000e220000000800 */
[----:B------:R-:W1:Y:S02]  /*0010*/  S2R R0, SR_TID.X ;  /* 0x0000000000007919 */ /* 0x000e640000002100 */
[----:B-1----:R-:W-:-:S13]  /*0020*/  ISETP.GE.U32.AND P0, PT, R0, 0x20, PT ;  /* 0x000000200000780c */ /* 0x002fda0003f06070 */
[----:B------:R-:W-:Y:S02]  /*0030*/  VOTEU.ANY UP0, P0 ;  /* 0x0000000000ff7886 */ /* 0x000fe40000000100 */
[----:B0-----:R-:W-:Y:S05]  /*0040*/  BRA.U UP0, `(.L_x_0) ;  /* 0x0000000100b87547 */ /* 0x001fea000b800000 */
[----:B------:R-:W0:Y:S01]  /*0050*/  S2UR UR6, SR_CgaCtaId ;  /* 0x00000000000679c3 */ /* 0x000e220000008800 */
[----:B------:R-:W-:Y:S01]  /*0060*/  NOP ;  /* 0x0000000000007918 */ /* 0x000fe20000000000 */
[----:B------:R-:W-:Y:S02]  /*0070*/  UMOV UR4, 0x40 ;  /* 0x0000004000047882 */ /* 0x000fe40000000000 */
[----:B0-----:R-:W-:-:S09]  /*0080*/  ULEA UR4, UR6, UR4, 0x18 ;  /* 0x0000000406047291 */ /* 0x001fd2000f8ec0ff */
[----:B------:R-:W0:Y:S01]  /*0090*/  LDS.U8 R2, [UR4] ;  /* 0x00000004ff027984 */ /* 0x000e220008000000 */
[----:B------:R-:W-:Y:S02]  /*00a0*/  UMOV UR4, 0x400 ;  /* 0x0000040000047882 */ /* 0x000fe40000000000 */
[----:B------:R-:W-:Y:S01]  /*00b0*/  ULEA UR4, UR6, UR4, 0x18 ;  /* 0x0000000406047291 */ /* 0x000fe2000f8ec0ff */
[----:B0-----:R-:W-:-:S13]  /*00c0*/  ISETP.NE.AND P0, PT, R2, RZ, PT ;  /* 0x000000ff0200720c */ /* 0x001fda0003f05270 */
[----:B------:R-:W-:Y:S05]  /*00d0*/  @P0 BRA `(.L_x_1) ;  /* 0x00000000007c0947 */ /* 0x000fea0003800000 */
[----:B------:R-:W-:-:S13]  /*00e0*/  ELECT P0, URZ, PT ;  /* 0x0000000000ff782f */ /* 0x000fda0003800000 */
[----:B------:R-:W-:Y:S05]  /*00f0*/  @!P0 BRA `(.L_x_2) ;  /* 0x0000000000848947 */ /* 0x000fea0003800000 */
[----:B------:R-:W-:Y:S01]  /*0100*/  UMOV UR5, 0x8 ;  /* 0x0000000800057882 */ /* 0x000fe20000000000 */
[----:B------:R-:W-:Y:S02]  /*0110*/  IMAD.MOV.U32 R5, RZ, RZ, 0x1 ;  /* 0x00000001ff057424 */ /* 0x000fe400078e00ff */
[----:B------:R-:W-:Y:S02]  /*0120*/  IMAD.MOV.U32 R3, RZ, RZ, 0xff ;  /* 0x000000ffff037424 */ /* 0x000fe400078e00ff */
[----:B------:R-:W-:Y:S04]  /*0130*/  DEPBAR.LE SB0, 0x36 ;  /* 0x00008d800000791a */ /* 0x000fe80000000000 */
[----:B------:R-:W0:Y:S02]  /*0140*/  UTCATOMSWS.FIND_AND_SET.ALIGN UP1, UR5, UR5 ;  /* 0x00000005000575e3 */ /* 0x000e240008020800 */
[----:B0-----:R-:W-:-:S04]  /*0150*/  PLOP3.LUT P0, PT, PT, PT, UP1, 0x80, 0x8 ;  /* 0x000000000008781c */ /* 0x001fc80003f0f018 */
[----:B------:R-:W-:-:S04]  /*0160*/  SEL R2, RZ, 0xffffffff, !P0 ;  /* 0xffffffffff027807 */ /* 0x000fc80004000000 */
[----:B------:R-:W-:Y:S01]  /*0170*/  ISETP.NE.AND P0, PT, R2, RZ, PT ;  /* 0x000000ff0200720c */ /* 0x000fe20003f05270 */
[----:B------:R-:W-:-:S12]  /*0180*/  IMAD.U32 R2, RZ, RZ, UR5 ;  /* 0x00000005ff027e24 */ /* 0x000fd8000f8e00ff */
[----:B------:R-:W-:Y:S05]  /*0190*/  @P0 BRA `(.L_x_3) ;  /* 0x0000000000240947 */ /* 0x000fea0003800000 */
.L_x_4:
[----:B------:R-:W-:Y:S05]  /*01a0*/  NANOSLEEP 0x64 ;  /* 0x000000640000795d */ /* 0x000fea0003800000 */
[----:B------:R-:W-:-:S05]  /*01b0*/  UMOV UR5, 0x8 ;  /* 0x0000000800057882 */ /* 0x000fca0000000000 */
[----:B------:R-:W-:Y:S04]  /*01c0*/  DEPBAR.LE SB0, 0x36 ;  /* 0x00008d800000791a */ /* 0x000fe80000000000 */
[----:B------:R-:W0:Y:S02]  /*01d0*/  UTCATOMSWS.FIND_AND_SET.ALIGN UP1, UR5, UR5 ;  /* 0x00000005000575e3 */ /* 0x000e240008020800 */
[----:B0-----:R-:W-:-:S04]  /*01e0*/  PLOP3.LUT P0, PT, PT, PT, UP1, 0x80, 0x8 ;  /* 0x000000000008781c */ /* 0x001fc80003f0f018 */
[----:B------:R-:W-:-:S04]  /*01f0*/  SEL R2, RZ, 0xffffffff, !P0 ;  /* 0xffffffffff027807 */ /* 0x000fc80004000000 */
[----:B------:R-:W-:Y:S01]  /*0200*/  ISETP.NE.AND P0, PT, R2, RZ, PT ;  /* 0x000000ff0200720c */ /* 0x000fe20003f05270 */
[----:B------:R-:W-:-:S12]  /*0210*/  IMAD.U32 R2, RZ, RZ, UR5 ;  /* 0x00000005ff027e24 */ /* 0x000fd8000f8e00ff */
[----:B------:R-:W-:Y:S05]  /*0220*/  @!P0 BRA `(.L_x_4) ;  /* 0xfffffffc00dc8947 */ /* 0x000fea000383ffff */
.L_x_3:
[C---:B------:R-:W-:Y:S01]  /*0230*/  VIADD R4, R2.reuse, 0x10 ;  /* 0x0000001002047836 */ /* 0x040fe20000000000 */
[----:B------:R-:W-:Y:S01]  /*0240*/  UMOV UR5, 0x50 ;  /* 0x0000005000057882 */ /* 0x000fe20000000000 */
[----:B------:R-:W-:Y:S01]  /*0250*/  SHF.L.U32 R3, R3, R2, RZ ;  /* 0x0000000203037219 */ /* 0x000fe200000006ff */
[----:B------:R-:W-:Y:S01]  /*0260*/  ULEA UR5, UR6, UR5, 0x18 ;  /* 0x0000000506057291 */ /* 0x000fe2000f8ec0ff */
[----:B------:R-:W-:Y:S01]  /*0270*/  IMAD.SHL.U32 R2, R2, 0x20, RZ ;  /* 0x0000002002027824 */ /* 0x000fe200078e00ff */
[----:B------:R-:W-:-:S04]  /*0280*/  SHF.L.U32 R4, R5, R4, RZ ;  /* 0x0000000405047219 */ /* 0x000fc800000006ff */
[----:B------:R-:W-:-:S05]  /*0290*/  LOP3.LUT R3, R4, R3, RZ, 0xfc, !PT ;  /* 0x0000000304037212 */ /* 0x000fca00078efcff */
[----:B------:R0:W-:Y:S04]  /*02a0*/  ATOMS.OR RZ, [UR5], R3 ;  /* 0x00000003ffff798c */ /* 0x0001e8000b000005 */
[----:B------:R0:W-:Y:S01]  /*02b0*/  STS [UR4], R2 ;  /* 0x00000002ff007988 */ /* 0x0001e20008000804 */
[----:B------:R-:W-:Y:S05]  /*02c0*/  BRA `(.L_x_2) ;  /* 0x0000000000107947 */ /* 0x000fea0003800000 */
.L_x_1:
[----:B------:R-:W-:Y:S01]  /*02d0*/  IMAD.MOV.U32 R3, RZ, RZ, -0x1 ;  /* 0xffffffffff037424 */ /* 0x000fe200078e00ff */
[----:B------:R-:W-:-:S04]  /*02e0*/  MOV R2, 0x310 ;  /* 0x0000031000027802 */ /* 0x000fc80000000f00 */
[----:B------:R0:W-:Y:S03]  /*02f0*/  STS [UR4], R3 ;  /* 0x00000003ff007988 */ /* 0x0001e60008000804 */
[----:B0-----:R-:W-:Y:S05]  /*0300*/  CALL.REL.NOINC `($__internal_1_$__cuda_sm10x_tcgen05_guardrail_trap_phase_invalid_during_alloc) ;  /* 0x000000b400c07944 */ /* 0x001fea0003c00000 */
.L_x_2:
[----:B------:R-:W-:Y:S05]  /*0310*/  WARPSYNC.ALL ;  /* 0x0000000000007948 */ /* 0x000fea0003800000 */
[----:B------:R-:W-:Y:S01]  /*0320*/  NOP ;  /* 0x0000000000007918 */ /* 0x000fe20000000000 */
.L_x_0:
[----:B------:R-:W1:Y:S01]  /*0330*/  S2UR UR19, SR_CTAID.X ;  /* 0x00000000001379c3 */ /* 0x000e620000002500 */
[----:B------:R-:W2:Y:S01]  /*0340*/  LDCU.64 UR4, c[0x0][0x3b0] ;  /* 0x00007600ff0477ac */ /* 0x000ea20008000a00 */
[----:B------:R-:W-:Y:S01]  /*0350*/  SHF.R.U32.HI R36, RZ, 0x7, R0 ;  /* 0x00000007ff247819 */ /* 0x000fe20000011600 */
[----:B------:R-:W-:-:S03]  /*0360*/  UMOV UR18, 0x400 ;  /* 0x0000040000127882 */ /* 0x000fc60000000000 */
[----:B------:R-:W-:Y:S01]  /*0370*/  SGXT.U32 R36, R36, 0x1 ;  /* 0x000000012424781a */ /* 0x000fe20000000000 */
[----:B------:R-:W3:Y:S01]  /*0380*/  LDCU.64 UR36, c[0x0][0x358] ;  /* 0x00006b00ff2477ac */ /* 0x000ee20008000a00 */
[----:B------:R-:W4:Y:S08]  /*0390*/  S2UR UR6, SR_CgaCtaId ;  /* 0x00000000000679c3 */ /* 0x000f300000008800 */
[----:B------:R-:W0:Y:S08]  /*03a0*/  LDC R41, c[0x0][0x3b8] ;  /* 0x0000ee00ff297b82 */ /* 0x000e300000000800 */
[----:B------:R-:W0:Y:S01]  /*03b0*/  S2UR UR20, SR_CTAID.Y ;  /* 0x00000000001479c3 */ /* 0x000e220000002600 */
[----:B-1----:R-:W-:-:S06]  /*03c0*/  USHF.L.U32 UR19, UR19, 0x7, URZ ;  /* 0x0000000713137899 */ /* 0x002fcc00080006ff */
[----:B0-----:R-:W-:Y:S01]  /*03d0*/  IMAD.U32 R3, RZ, RZ, UR19 ;  /* 0x00000013ff037e24 */ /* 0x001fe2000f8e00ff */
[----:B------:R-:W0:Y:S01]  /*03e0*/  LDC.64 R38, c[0x0][0x380] ;  /* 0x0000e000ff267b82 */ /* 0x000e220000000a00 */
[----:B----4-:R-:W-:-:S07]  /*03f0*/  ULEA UR18, UR6, UR18, 0x18 ;  /* 0x0000001206127291 */ /* 0x010fce000f8ec0ff */
[----:B------:R-:W-:Y:S01]  /*0400*/  BAR.SYNC.DEFER_BLOCKING 0x0 ;  /* 0x0000000000007b1d */ /* 0x000fe20000010000 */
[----:B------:R-:W-:Y:S01]  /*0410*/  LOP3.LUT R2, R3, 0x7f, R0, 0xf8, !PT ;  /* 0x0000007f03027812 */ /* 0x000fe200078ef800 */
[----:B------:R-:W-:-:S06]  /*0420*/  IMAD R4, R36, R41, RZ ;  /* 0x0000002924047224 */ /* 0x000fcc00078e02ff */
[----:B------:R-:W1:Y:S01]  /*0430*/  LDC.64 R94, c[0x0][0x3c0] ;  /* 0x0000f000ff5e7b82 */ /* 0x000e620000000a00 */
[----:B--2---:R-:W-:Y:S02]  /*0440*/  IMAD R3, R2, UR5, RZ ;  /* 0x0000000502037c24 */ /* 0x004fe4000f8e02ff */
[----:B------:R-:W-:-:S03]  /*0450*/  IMAD R12, R41, 0x2, R4 ;  /* 0x00000002290c7824 */ /* 0x000fc600078e0204 */
[----:B------:R-:W-:Y:S01]  /*0460*/  SHF.R.S32.HI R6, RZ, 0x1f, R3 ;  /* 0x0000001fff067819 */ /* 0x000fe20000011403 */
[----:B------:R-:W-:Y:S01]  /*0470*/  UIMAD UR4, UR20, UR4, URZ ;  /* 0x00000004140472a4 */ /* 0x000fe2000f8e02ff */
[C---:B------:R-:W-:Y:S01]  /*0480*/  IMAD R14, R41.reuse, 0x2, R12 ;  /* 0x00000002290e7824 */ /* 0x040fe200078e020c */
[----:B------:R-:W2:Y:S02]  /*0490*/  LDC.64 R96, c[0x0][0x388] ;  /* 0x0000e200ff607b82 */ /* 0x000ea40000000a00 */
[----:B------:R-:W-:Y:S01]  /*04a0*/  USHF.R.S32.HI UR5, URZ, 0x1f, UR4 ;  /* 0x0000001fff057899 */ /* 0x000fe20008011404 */
[----:B------:R-:W-:Y:S01]  /*04b0*/  IMAD R16, R41, 0x2, R14 ;  /* 0x0000000229107824 */ /* 0x000fe200078e020e */
[----:B0-----:R-:W-:Y:S01]  /*04c0*/  IADD3 R38, P0, P1, R3, UR4, R38 ;  /* 0x0000000403267c10 */ /* 0x001fe2000f91e026 */
[----:B------:R-:W0:Y:S02]  /*04d0*/  LDS R61, [UR18] ;  /* 0x00000012ff3d7984 */ /* 0x000e240008000800 */
[C---:B------:R-:W-:Y:S01]  /*04e0*/  IMAD R18, R41.reuse, 0x2, R16 ;  /* 0x0000000229127824 */ /* 0x040fe200078e0210 */
[----:B------:R-:W-:Y:S01]  /*04f0*/  IADD3.X R37, PT, PT, R6, UR5, R39, P0, P1 ;  /* 0x0000000506257c10 */ /* 0x000fe200087e2427 */
[----:B------:R-:W4:Y:S01]  /*0500*/  LDCU UR4, c[0x0][0x3c8] ;  /* 0x00007900ff0477ac */ /* 0x000f220008000800 */
[----:B------:R-:W-:Y:S01]  /*0510*/  BAR.SYNC.DEFER_BLOCKING 0x0 ;  /* 0x0000000000007b1d */ /* 0x000fe20000010000 */
[-C--:B------:R-:W-:Y:S01]  /*0520*/  IADD3 R6, P0, PT, R4, R38.reuse, RZ ;  /* 0x0000002604067210 */ /* 0x080fe20007f1e0ff */
[----:B------:R-:W-:Y:S01]  /*0530*/  IMAD R20, R41, 0x2, R18 ;  /* 0x0000000229147824 */ /* 0x000fe200078e0212 */
[----:B------:R-:W-:-:S02]  /*0540*/  IADD3 R8, P1, PT, R12, R38, RZ ;  /* 0x000000260c087210 */ /* 0x000fc40007f3e0ff */
[-C--:B------:R-:W-:Y:S02]  /*0550*/  LEA.HI.X.SX32 R7, R4, R37.reuse, 0x1, P0 ;  /* 0x0000002504077211 */ /* 0x080fe400000f0eff */
[-C--:B------:R-:W-:Y:S01]  /*0560*/  IADD3 R10, P0, PT, R14, R38.reuse, RZ ;  /* 0x000000260e0a7210 */ /* 0x080fe20007f1e0ff */
[C---:B------:R-:W-:Y:S01]  /*0570*/  IMAD R22, R41.reuse, 0x2, R20 ;  /* 0x0000000229167824 */ /* 0x040fe200078e0214 */
[-C--:B------:R-:W-:Y:S02]  /*0580*/  LEA.HI.X.SX32 R9, R12, R37.reuse, 0x1, P1 ;  /* 0x000000250c097211 */ /* 0x080fe400008f0eff */
[-C--:B------:R-:W-:Y:S02]  /*0590*/  LEA.HI.X.SX32 R11, R14, R37.reuse, 0x1, P0 ;  /* 0x000000250e0b7211 */ /* 0x080fe400000f0eff */
[-C--:B------:R-:W-:Y:S02]  /*05a0*/  IADD3 R12, P1, PT, R16, R38.reuse, RZ ;  /* 0x00000026100c7210 */ /* 0x080fe40007f3e0ff */
[----:B------:R-:W-:Y:S01]  /*05b0*/  IADD3 R14, P0, PT, R18, R38, RZ ;  /* 0x00000026120e7210 */ /* 0x000fe20007f1e0ff */
[----:B------:R-:W-:Y:S01]  /*05c0*/  IMAD R24, R41, 0x2, R22 ;  /* 0x0000000229187824 */ /* 0x000fe200078e0216 */
[----:B------:R-:W-:-:S02]  /*05d0*/  LEA.HI.X.SX32 R13, R16, R37, 0x1, P1 ;  /* 0x00000025100d7211 */ /* 0x000fc400008f0eff */
[-C--:B------:R-:W-:Y:S02]  /*05e0*/  LEA.HI.X.SX32 R15, R18, R37.reuse, 0x1, P0 ;  /* 0x00000025120f7211 */ /* 0x080fe400000f0eff */
[CC--:B------:R-:W-:Y:S01]  /*05f0*/  IADD3 R16, P0, PT, R20.reuse, R38.reuse, RZ ;  /* 0x0000002614107210 */ /* 0x0c0fe20007f1e0ff */
[----:B------:R-:W-:Y:S01]  /*0600*/  IMAD R26, R41, 0x2, R24 ;  /* 0x00000002291a7824 */ /* 0x000fe200078e0218 */
[----:B---3--:R-:W5:Y:S02]  /*0610*/  LDG.E.U8 R3, desc[UR36][R6.64] ;  /* 0x0000002406037981 */ /* 0x008f64000c1e1100 */
[----:B------:R-:W-:Y:S02]  /*0620*/  LEA.HI.X.SX32 R17, R20, R37, 0x1, P0 ;  /* 0x0000002514117211 */ /* 0x000fe400000f0eff */
[-C--:B------:R-:W-:Y:S01]  /*0630*/  IADD3 R18, P0, PT, R22, R38.reuse, RZ ;  /* 0x0000002616127210 */ /* 0x080fe20007f1e0ff */
[----:B------:R-:W5:Y:S01]  /*0640*/  LDG.E.U8 R4, desc[UR36][R8.64] ;  /* 0x0000002408047981 */ /* 0x000f62000c1e1100 */
[----:B------:R-:W-:-:S02]  /*0650*/  IADD3 R20, P1, PT, R24, R38, RZ ;  /* 0x0000002618147210 */ /* 0x000fc40007f3e0ff */
[----:B------:R-:W-:Y:S01]  /*0660*/  LEA.HI.X.SX32 R19, R22, R37, 0x1, P0 ;  /* 0x0000002516137211 */ /* 0x000fe200000f0eff */
[----:B------:R-:W5:Y:S04]  /*0670*/  LDG.E.U8 R5, desc[UR36][R10.64] ;  /* 0x000000240a057981 */ /* 0x000f68000c1e1100 */
[----:B------:R3:W5:Y:S01]  /*0680*/  LDG.E.U8 R6, desc[UR36][R12.64] ;  /* 0x000000240c067981 */ /* 0x000762000c1e1100 */
[----:B------:R-:W-:-:S03]  /*0690*/  IADD3 R22, P0, PT, R26, R38, RZ ;  /* 0x000000261a167210 */ /* 0x000fc60007f1e0ff */
[----:B------:R0:W5:Y:S01]  /*06a0*/  LDG.E.U8 R7, desc[UR36][R14.64] ;  /* 0x000000240e077981 */ /* 0x000162000c1e1100 */
[----:B------:R-:W-:-:S03]  /*06b0*/  LEA.HI.X.SX32 R21, R24, R37, 0x1, P1 ;  /* 0x0000002518157211 */ /* 0x000fc600008f0eff */
[----:B------:R1:W5:Y:S01]  /*06c0*/  LDG.E.U8 R8, desc[UR36][R16.64] ;  /* 0x0000002410087981 */ /* 0x000362000c1e1100 */
[C---:B---3--:R-:W-:Y:S01]  /*06d0*/  IMAD R12, R41.reuse, 0x2, R26 ;  /* 0x00000002290c7824 */ /* 0x048fe200078e021a */
[-C--:B------:R-:W-:Y:S02]  /*06e0*/  LEA.HI.X.SX32 R23, R26, R37.reuse, 0x1, P0 ;  /* 0x000000251a177211 */ /* 0x080fe400000f0eff */
[----:B------:R3:W5:Y:S01]  /*06f0*/  LDG.E.U8 R9, desc[UR36][R18.64] ;  /* 0x0000002412097981 */ /* 0x000762000c1e1100 */
[C---:B0-----:R-:W-:Y:S01]  /*0700*/  IMAD R14, R41.reuse, 0x2, R12 ;  /* 0x00000002290e7824 */ /* 0x041fe200078e020c */
[C---:B------:R-:W-:Y:S02]  /*0710*/  IADD3 R24, P0, PT, R12.reuse, R38, RZ ;  /* 0x000000260c187210 */ /* 0x040fe40007f1e0ff */
[----:B------:R0:W5:Y:S01]  /*0720*/  LDG.E.U8 R10, desc[UR36][R20.64] ;  /* 0x00000024140a7981 */ /* 0x000162000c1e1100 */
[----:B------:R-:W-:Y:S01]  /*0730*/  IMAD R28, R41, 0x2, R14 ;  /* 0x00000002291c7824 */ /* 0x000fe200078e020e */
[----:B------:R-:W-:-:S02]  /*0740*/  LEA.HI.X.SX32 R25, R12, R37, 0x1, P0 ;  /* 0x000000250c197211 */ /* 0x000fc400000f0eff */
[----:B------:R0:W5:Y:S01]  /*0750*/  LDG.E.U8 R11, desc[UR36][R22.64] ;  /* 0x00000024160b7981 */ /* 0x000162000c1e1100 */
[-C--:B-1----:R-:W-:Y:S01]  /*0760*/  IADD3 R16, P0, PT, R14, R38.reuse, RZ ;  /* 0x000000260e107210 */ /* 0x082fe20007f1e0ff */
[C---:B------:R-:W-:Y:S01]  /*0770*/  IMAD R30, R41.reuse, 0x2, R28 ;  /* 0x00000002291e7824 */ /* 0x040fe200078e021c */
[-C--:B------:R-:W-:Y:S01]  /*0780*/  IADD3 R26, P1, PT, R28, R38.reuse, RZ ;  /* 0x000000261c1a7210 */ /* 0x080fe20007f3e0ff */
[----:B------:R1:W5:Y:S01]  /*0790*/  LDG.E.U8 R12, desc[UR36][R24.64] ;  /* 0x00000024180c7981 */ /* 0x000362000c1e1100 */
[-C--:B------:R-:W-:Y:S02]  /*07a0*/  LEA.HI.X.SX32 R17, R14, R37.reuse, 0x1, P0 ;  /* 0x000000250e117211 */ /* 0x080fe400000f0eff */
[-C--:B------:R-:W-:Y:S01]  /*07b0*/  LEA.HI.X.SX32 R27, R28, R37.reuse, 0x1, P1 ;  /* 0x000000251c1b7211 */ /* 0x080fe200008f0eff */
[C---:B------:R-:W-:Y:S01]  /*07c0*/  IMAD R28, R41.reuse, 0x2, R30 ;  /* 0x00000002291c7824 */ /* 0x040fe200078e021e */
[CC--:B---3--:R-:W-:Y:S01]  /*07d0*/  IADD3 R18, P0, PT, R30.reuse, R38.reuse, RZ ;  /* 0x000000261e127210 */ /* 0x0c8fe20007f1e0ff */
[----:B------:R-:W5:Y:S03]  /*07e0*/  LDG.E.U8 R13, desc[UR36][R16.64] ;  /* 0x00000024100d7981 */ /* 0x000f66000c1e1100 */
[-C--:B------:R-:W-:Y:S01]  /*07f0*/  LEA.HI.X.SX32 R19, R30, R37.reuse, 0x1, P0 ;  /* 0x000000251e137211 */ /* 0x080fe200000f0eff */
[C---:B------:R-:W-:Y:S01]  /*0800*/  IMAD R30, R41.reuse, 0x2, R28 ;  /* 0x00000002291e7824 */ /* 0x040fe200078e021c */
[CC--:B0-----:R-:W-:Y:S01]  /*0810*/  IADD3 R20, P0, PT, R28.reuse, R38.reuse, RZ ;  /* 0x000000261c147210 */ /* 0x0c1fe20007f1e0ff */
[----:B------:R0:W5:Y:S03]  /*0820*/  LDG.E.U8 R14, desc[UR36][R26.64] ;  /* 0x000000241a0e7981 */ /* 0x000166000c1e1100 */
[-C--:B------:R-:W-:Y:S01]  /*0830*/  LEA.HI.X.SX32 R21, R28, R37.reuse, 0x1, P0 ;  /* 0x000000251c157211 */ /* 0x080fe200000f0eff */
[C---:B------:R-:W-:Y:S01]  /*0840*/  IMAD R28, R41.reuse, 0x2, R30 ;  /* 0x00000002291c7824 */ /* 0x040fe200078e021e */
[-C--:B------:R-:W-:Y:S01]  /*0850*/  IADD3 R22, P0, PT, R30, R38.reuse, RZ ;  /* 0x000000261e167210 */ /* 0x080fe20007f1e0ff */
[----:B------:R-:W5:Y:S02]  /*0860*/  LDG.E.U8 R15, desc[UR36][R18.64] ;  /* 0x00000024120f7981 */ /* 0x000f64000c1e1100 */
[C---:B------:R-:W-:Y:S01]  /*0870*/  IMAD R32, R41.reuse, 0x2, R28 ;  /* 0x0000000229207824 */ /* 0x040fe200078e021c */
[----:B-1----:R-:W-:Y:S01]  /*0880*/  IADD3 R24, P1, PT, R28, R38, RZ ;  /* 0x000000261c187210 */ /* 0x002fe20007f3e0ff */
[----:B------:R-:W5:Y:S01]  /*0890*/  LDG.E.U8 R16, desc[UR36][R20.64] ;  /* 0x0000002414107981 */ /* 0x000f62000c1e1100 */
[-C--:B------:R-:W-:Y:S01]  /*08a0*/  LEA.HI.X.SX32 R23, R30, R37.reuse, 0x1, P0 ;  /* 0x000000251e177211 */ /* 0x080fe200000f0eff */
[----:B------:R-:W-:Y:S01]  /*08b0*/  IMAD R30, R41, 0x2, R32 ;  /* 0x00000002291e7824 */ /* 0x000fe200078e0220 */
[----:B------:R-:W-:-:S02]  /*08c0*/  LEA.HI.X.SX32 R25, R28, R37, 0x1, P1 ;  /* 0x000000251c197211 */ /* 0x000fc400008f0eff */
[CC--:B------:R-:W-:Y:S01]  /*08d0*/  IADD3 R28, P0, PT, R32.reuse, R38.reuse, RZ ;  /* 0x00000026201c7210 */ /* 0x0c0fe20007f1e0ff */
[C---:B------:R-:W-:Y:S01]  /*08e0*/  IMAD R34, R41.reuse, 0x2, R30 ;  /* 0x0000000229227824 */ /* 0x040fe200078e021e */
[----:B------:R-:W5:Y:S02]  /*08f0*/  LDG.E.U8 R17, desc[UR36][R22.64] ;  /* 0x0000002416117981 */ /* 0x000f64000c1e1100 */
[-C--:B------:R-:W-:Y:S01]  /*0900*/  LEA.HI.X.SX32 R29, R32, R37.reuse, 0x1, P0 ;  /* 0x00000025201d7211 */ /* 0x080fe200000f0eff */
[C---:B------:R-:W-:Y:S01]  /*0910*/  IMAD R40, R41.reuse, 0x2, R34 ;  /* 0x0000000229287824 */ /* 0x040fe200078e0222 */
[CC--:B0-----:R-:W-:Y:S01]  /*0920*/  IADD3 R26, P0, PT, R30.reuse, R38.reuse, RZ ;  /* 0x000000261e1a7210 */ /* 0x0c1fe20007f1e0ff */
[----:B------:R0:W5:Y:S02]  /*0930*/  LDG.E.U8 R18, desc[UR36][R24.64] ;  /* 0x0000002418127981 */ /* 0x000164000c1e1100 */
[----:B------:R-:W-:Y:S01]  /*0940*/  IMAD R42, R41, 0x2, R40 ;  /* 0x00000002292a7824 */ /* 0x000fe200078e0228 */
[----:B------:R-:W-:Y:S01]  /*0950*/  LEA.HI.X.SX32 R27, R30, R37, 0x1, P0 ;  /* 0x000000251e1b7211 */ /* 0x000fe200000f0eff */
[----:B------:R1:W5:Y:S01]  /*0960*/  LDG.E.U8 R19, desc[UR36][R28.64] ;  /* 0x000000241c137981 */ /* 0x000362000c1e1100 */
[----:B------:R-:W-:-:S02]  /*0970*/  IADD3 R30, P0, PT, R34, R38, RZ ;  /* 0x00000026221e7210 */ /* 0x000fc40007f1e0ff */
[-C--:B------:R-:W-:Y:S01]  /*0980*/  IADD3 R32, P1, PT, R40, R38.reuse, RZ ;  /* 0x0000002628207210 */ /* 0x080fe20007f3e0ff */
[----:B------:R3:W5:Y:S01]  /*0990*/  LDG.E.U8 R20, desc[UR36][R26.64] ;  /* 0x000000241a147981 */ /* 0x000762000c1e1100 */
[-C--:B------:R-:W-:Y:S01]  /*09a0*/  LEA.HI.X.SX32 R31, R34, R37.reuse, 0x1, P0 ;  /* 0x00000025221f7211 */ /* 0x080fe200000f0eff */
[C---:B0-----:R-:W-:Y:S01]  /*09b0*/  IMAD R24, R41.reuse, 0x2, R42 ;  /* 0x0000000229187824 */ /* 0x041fe200078e022a */
[-C--:B------:R-:W-:Y:S02]  /*09c0*/  IADD3 R34, P0, PT, R42, R38.reuse, RZ ;  /* 0x000000262a227210 */ /* 0x080fe40007f1e0ff */
[-C--:B------:R-:W-:Y:S01]  /*09d0*/  LEA.HI.X.SX32 R33, R40, R37.reuse, 0x1, P1 ;  /* 0x0000002528217211 */ /* 0x080fe200008f0eff */
[C---:B------:R-:W-:Y:S01]  /*09e0*/  IMAD R40, R41.reuse, 0x2, R24 ;  /* 0x0000000229287824 */ /* 0x040fe200078e0218 */
[----:B------:R-:W-:Y:S01]  /*09f0*/  LEA.HI.X.SX32 R35, R42, R37, 0x1, P0 ;  /* 0x000000252a237211 */ /* 0x000fe200000f0eff */
[----:B------:R0:W5:Y:S01]  /*0a00*/  LDG.E.U8 R21, desc[UR36][R30.64] ;  /* 0x000000241e157981 */ /* 0x000162000c1e1100 */
[----:B-1----:R-:W-:Y:S01]  /*0a10*/  IADD3 R28, P0, PT, R24, R38, RZ ;  /* 0x00000026181c7210 */ /* 0x002fe20007f1e0ff */
[----:B------:R-:W-:-:S02]  /*0a20*/  IMAD R46, R41, 0x2, R40 ;  /* 0x00000002292e7824 */ /* 0x000fc400078e0228 */
[----:B------:R1:W5:Y:S01]  /*0a30*/  LDG.E.U8 R22, desc[UR36][R32.64] ;  /* 0x0000002420167981 */ /* 0x000362000c1e1100 */
[-C--:B------:R-:W-:Y:S01]  /*0a40*/  LEA.HI.X.SX32 R29, R24, R37.reuse, 0x1, P0 ;  /* 0x00000025181d7211 */ /* 0x080fe200000f0eff */
[C---:B---3--:R-:W-:Y:S01]  /*0a50*/  IMAD R26, R41.reuse, 0x2, R46 ;  /* 0x00000002291a7824 */ /* 0x048fe200078e022e */
[CC--:B------:R-:W-:Y:S01]  /*0a60*/  IADD3 R42, P0, PT, R40.reuse, R38.reuse, RZ ;  /* 0x00000026282a7210 */ /* 0x0c0fe20007f1e0ff */
[----:B------:R3:W5:Y:S03]  /*0a70*/  LDG.E.U8 R23, desc[UR36][R34.64] ;  /* 0x0000002422177981 */ /* 0x000766000c1e1100 */
[-C--:B------:R-:W-:Y:S01]  /*0a80*/  LEA.HI.X.SX32 R43, R40, R37.reuse, 0x1, P0 ;  /* 0x00000025282b7211 */ /* 0x080fe200000f0eff */
[C---:B------:R-:W-:Y:S01]  /*0a90*/  IMAD R40, R41.reuse, 0x2, R26 ;  /* 0x0000000229287824 */ /* 0x040fe200078e021a */
[CC--:B0-----:R-:W-:Y:S01]  /*0aa0*/  IADD3 R30, P0, PT, R26.reuse, R38.reuse, RZ ;  /* 0x000000261a1e7210 */ /* 0x0c1fe20007f1e0ff */
[----:B------:R-:W5:Y:S03]  /*0ab0*/  LDG.E.U8 R24, desc[UR36][R28.64] ;  /* 0x000000241c187981 */ /* 0x000f66000c1e1100 */
[----:B------:R-:W-:Y:S01]  /*0ac0*/  LEA.HI.X.SX32 R31, R26, R37, 0x1, P0 ;  /* 0x000000251a1f7211 */ /* 0x000fe200000f0eff */
[----:B------:R-:W-:Y:S01]  /*0ad0*/  IMAD R48, R41, 0x2, R40 ;  /* 0x0000000229307824 */ /* 0x000fe200078e0228 */
[-C--:B-1----:R-:W-:Y:S01]  /*0ae0*/  IADD3 R32, P0, PT, R40, R38.reuse, RZ ;  /* 0x0000002628207210 */ /* 0x082fe20007f1e0ff */
[----:B------:R0:W5:Y:S01]  /*0af0*/  LDG.E.U8 R25, desc[UR36][R42.64] ;  /* 0x000000242a197981 */ /* 0x000162000c1e1100 */
[----:B------:R-:W-:-:S02]  /*0b00*/  IADD3 R44, P1, PT, R46, R38, RZ ;  /* 0x000000262e2c7210 */ /* 0x000fc40007f3e0ff */
[-C--:B------:R-:W-:Y:S01]  /*0b10*/  LEA.HI.X.SX32 R33, R40, R37.reuse, 0x1, P0 ;  /* 0x0000002528217211 */ /* 0x080fe200000f0eff */
[C---:B------:R-:W-:Y:S01]  /*0b20*/  IMAD R40, R41.reuse, 0x2, R48 ;  /* 0x0000000229287824 */ /* 0x040fe200078e0230 */
[-C--:B------:R-:W-:Y:S01]  /*0b30*/  LEA.HI.X.SX32 R45, R46, R37.reuse, 0x1, P1 ;  /* 0x000000252e2d7211 */ /* 0x080fe200008f0eff */
[----:B------:R-:W5:Y:S01]  /*0b40*/  LDG.E.U8 R27, desc[UR36][R30.64] ;  /* 0x000000241e1b7981 */ /* 0x000f62000c1e1100 */
[-C--:B---3--:R-:W-:Y:S01]  /*0b50*/  IADD3 R34, P0, PT, R48, R38.reuse, RZ ;  /* 0x0000002630227210 */ /* 0x088fe20007f1e0ff */
[C---:B------:R-:W-:Y:S01]  /*0b60*/  IMAD R50, R41.reuse, 0x2, R40 ;  /* 0x0000000229327824 */ /* 0x040fe200078e0228 */
[-C--:B------:R-:W-:Y:S01]  /*0b70*/  IADD3 R46, P1, PT, R40, R38.reuse, RZ ;  /* 0x00000026282e7210 */ /* 0x080fe20007f3e0ff */
[----:B------:R1:W5:Y:S01]  /*0b80*/  LDG.E.U8 R26, desc[UR36][R44.64] ;  /* 0x000000242c1a7981 */ /* 0x000362000c1e1100 */
[-C--:B------:R-:W-:Y:S02]  /*0b90*/  LEA.HI.X.SX32 R35, R48, R37.reuse, 0x1, P0 ;  /* 0x0000002530237211 */ /* 0x080fe400000f0eff */
[-C--:B------:R-:W-:Y:S01]  /*0ba0*/  LEA.HI.X.SX32 R47, R40, R37.reuse, 0x1, P1 ;  /* 0x00000025282f7211 */ /* 0x080fe200008f0eff */
[C---:B------:R-:W-:Y:S01]  /*0bb0*/  IMAD R40, R41.reuse, 0x2, R50 ;  /* 0x0000000229287824 */ /* 0x040fe200078e0232 */
[CC--:B0-----:R-:W-:Y:S01]  /*0bc0*/  IADD3 R42, P0, PT, R50.reuse, R38.reuse, RZ ;  /* 0x00000026322a7210 */ /* 0x0c1fe20007f1e0ff */
[----:B------:R-:W5:Y:S03]  /*0bd0*/  LDG.E.U8 R28, desc[UR36][R32.64] ;  /* 0x00000024201c7981 */ /* 0x000f66000c1e1100 */
[-C--:B------:R-:W-:Y:S01]  /*0be0*/  LEA.HI.X.SX32 R43, R50, R37.reuse, 0x1, P0 ;  /* 0x00000025322b7211 */ /* 0x080fe200000f0eff */
[C---:B------:R-:W-:Y:S01]  /*0bf0*/  IMAD R52, R41.reuse, 0x2, R40 ;  /* 0x0000000229347824 */ /* 0x040fe200078e0228 */
[CC--:B-1----:R-:W-:Y:S01]  /*0c00*/  IADD3 R44, P0, PT, R40.reuse, R38.reuse, RZ ;  /* 0x00000026282c7210 */ /* 0x0c2fe20007f1e0ff */
[----:B------:R-:W5:Y:S03]  /*0c10*/  LDG.E.U8 R30, desc[UR36][R46.64] ;  /* 0x000000242e1e7981 */ /* 0x000f66000c1e1100 */
[-C--:B------:R-:W-:Y:S01]  /*0c20*/  LEA.HI.X.SX32 R45, R40, R37.reuse, 0x1, P0 ;  /* 0x00000025282d7211 */ /* 0x080fe200000f0eff */
[C---:B------:R-:W-:Y:S01]  /*0c30*/  IMAD R40, R41.reuse, 0x2, R52 ;  /* 0x0000000229287824 */ /* 0x040fe200078e0234 */
[-C--:B------:R-:W-:Y:S01]  /*0c40*/  IADD3 R48, P0, PT, R52, R38.reuse, RZ ;  /* 0x0000002634307210 */ /* 0x080fe20007f1e0ff */
[----:B------:R0:W5:Y:S02]  /*0c50*/  LDG.E.U8 R31, desc[UR36][R42.64] ;  /* 0x000000242a1f7981 */ /* 0x000164000c1e1100 */
[----:B------:R-:W-:Y:S01]  /*0c60*/  IMAD R54, R41, 0x2, R40 ;  /* 0x0000000229367824 */ /* 0x000fe200078e0228 */
[----:B------:R-:W-:Y:S01]  /*0c70*/  IADD3 R50, P1, PT, R40, R38, RZ ;  /* 0x0000002628327210 */ /* 0x000fe20007f3e0ff */
[----:B------:R1:W5:Y:S01]  /*0c80*/  LDG.E.U8 R32, desc[UR36][R44.64] ;  /* 0x000000242c207981 */ /* 0x000362000c1e1100 */
[----:B------:R-:W-:-:S02]  /*0c90*/  LEA.HI.X.SX32 R49, R52, R37, 0x1, P0 ;  /* 0x0000002534317211 */ /* 0x000fc400000f0eff */
[-C--:B------:R-:W-:Y:S01]  /*0ca0*/  LEA.HI.X.SX32 R51, R40, R37.reuse, 0x1, P1 ;  /* 0x0000002528337211 */ /* 0x080fe200008f0eff */
[C---:B------:R-:W-:Y:S01]  /*0cb0*/  IMAD R40, R41.reuse, 0x2, R54 ;  /* 0x0000000229287824 */ /* 0x040fe200078e0236 */
[CC--:B------:R-:W-:Y:S01]  /*0cc0*/  IADD3 R52, P0, PT, R54.reuse, R38.reuse, RZ ;  /* 0x0000002636347210 */ /* 0x0c0fe20007f1e0ff */
[----:B------:R3:W5:Y:S02]  /*0cd0*/  LDG.E.U8 R33, desc[UR36][R48.64] ;  /* 0x0000002430217981 */ /* 0x000764000c1e1100 */
[C---:B0-----:R-:W-:Y:S01]  /*0ce0*/  IMAD R42, R41.reuse, 0x2, R40 ;  /* 0x00000002292a7824 */ /* 0x041fe200078e0228 */
[----:B------:R-:W-:Y:S01]  /*0cf0*/  LEA.HI.X.SX32 R53, R54, R37, 0x1, P0 ;  /* 0x0000002536357211 */ /* 0x000fe200000f0eff */
[----:B------:R-:W5:Y:S01]  /*0d00*/  LDG.E.U8 R29, desc[UR36][R34.64] ;  /* 0x00000024221d7981 */ /* 0x000f62000c1e1100 */
[----:B------:R-:W-:Y:S01]  /*0d10*/  IADD3 R46, P0, PT, R40, R38, RZ ;  /* 0x00000026282e7210 */ /* 0x000fe20007f1e0ff */
[----:B------:R-:W-:-:S03]  /*0d20*/  IMAD R56, R41, 0x2, R42 ;  /* 0x0000000229387824 */ /* 0x000fc600078e022a */
[-C--:B------:R-:W-:Y:S01]  /*0d30*/  LEA.HI.X.SX32 R47, R40, R37.reuse, 0x1, P0 ;  /* 0x00000025282f7211 */ /* 0x080fe200000f0eff */
[C---:B------:R-:W-:Y:S01]  /*0d40*/  IMAD R58, R41.reuse, 0x2, R56 ;  /* 0x00000002293a7824 */ /* 0x040fe200078e0238 */
[-C--:B-1----:R-:W-:Y:S02]  /*0d50*/  IADD3 R44, P0, PT, R42, R38.reuse, RZ ;  /* 0x000000262a2c7210 */ /* 0x082fe40007f1e0ff */
[-C--:B------:R-:W-:Y:S01]  /*0d60*/  IADD3 R54, P1, PT, R56, R38.reuse, RZ ;  /* 0x0000002638367210 */ /* 0x080fe20007f3e0ff */
[----:B------:R0:W5:Y:S01]  /*0d70*/  LDG.E.U8 R34, desc[UR36][R50.64] ;  /* 0x0000002432227981 */ /* 0x000162000c1e1100 */
[-C--:B------:R-:W-:Y:S02]  /*0d80*/  LEA.HI.X.SX32 R45, R42, R37.reuse, 0x1, P0 ;  /* 0x000000252a2d7211 */ /* 0x080fe400000f0eff */
[-C--:B------:R-:W-:Y:S01]  /*0d90*/  LEA.HI.X.SX32 R55, R56, R37.reuse, 0x1, P1 ;  /* 0x0000002538377211 */ /* 0x080fe200008f0eff */
[C---:B------:R-:W-:Y:S01]  /*0da0*/  IMAD R56, R41.reuse, 0x2, R58 ;  /* 0x0000000229387824 */ /* 0x040fe200078e023a */
[CC--:B---3--:R-:W-:Y:S01]  /*0db0*/  IADD3 R48, P0, PT, R58.reuse, R38.reuse, RZ ;  /* 0x000000263a307210 */ /* 0x0c8fe20007f1e0ff */
[----:B------:R1:W5:Y:S03]  /*0dc0*/  LDG.E.U8 R40, desc[UR36][R46.64] ;  /* 0x000000242e287981 */ /* 0x000366000c1e1100 */
[-C--:B------:R-:W-:Y:S01]  /*0dd0*/  LEA.HI.X.SX32 R49, R58, R37.reuse, 0x1, P0 ;  /* 0x000000253a317211 */ /* 0x080fe200000f0eff */
[C---:B------:R-:W-:Y:S01]  /*0de0*/  IMAD R58, R41.reuse, 0x2, R56 ;  /* 0x00000002293a7824 */ /* 0x040fe200078e0238 */
[CC--:B0-----:R-:W-:Y:S01]  /*0df0*/  IADD3 R50, P0, PT, R56.reuse, R38.reuse, RZ ;  /* 0x0000002638327210 */ /* 0x0c1fe20007f1e0ff */
[----:B------:R0:W5:Y:S02]  /*0e00*/  LDG.E.U8 R35, desc[UR36][R52.64] ;  /* 0x0000002434237981 */ /* 0x000164000c1e1100 */
[C---:B------:R-:W-:Y:S01]  /*0e10*/  IMAD R60, R41.reuse, 0x2, R58 ;  /* 0x00000002293c7824 */ /* 0x040fe200078e023a */
[----:B------:R-:W-:Y:S01]  /*0e20*/  LEA.HI.X.SX32 R51, R56, R37, 0x1, P0 ;  /* 0x0000002538337211 */ /* 0x000fe200000f0eff */
[----:B------:R3:W5:Y:S02]  /*0e30*/  LDG.E.U8 R42, desc[UR36][R54.64] ;  /* 0x00000024362a7981 */ /* 0x000764000c1e1100 */
[----:B-1----:R-:W-:Y:S01]  /*0e40*/  IMAD R46, R41, 0x2, R60 ;  /* 0x00000002292e7824 */ /* 0x002fe200078e023c */
[-C--:B------:R-:W-:Y:S01]  /*0e50*/  IADD3 R56, P1, PT, R60, R38.reuse, RZ ;  /* 0x000000263c387210 */ /* 0x080fe20007f3e0ff */
[----:B------:R1:W5:Y:S01]  /*0e60*/  LDG.E.U8 R43, desc[UR36][R48.64] ;  /* 0x00000024302b7981 */ /* 0x000362000c1e1100 */
[----:B0-----:R-:W-:-:S03]  /*0e70*/  IADD3 R52, P0, PT, R58, R38, RZ ;  /* 0x000000263a347210 */ /* 0x001fc60007f1e0ff */
[----:B------:R-:W5:Y:S01]  /*0e80*/  LDG.E.U8 R39, desc[UR36][R44.64] ;  /* 0x000000242c277981 */ /* 0x000f62000c1e1100 */
[C---:B---3--:R-:W-:Y:S01]  /*0e90*/  IMAD R54, R41.reuse, 0x2, R46 ;  /* 0x0000000229367824 */ /* 0x048fe200078e022e */
[-C--:B------:R-:W-:Y:S02]  /*0ea0*/  LEA.HI.X.SX32 R53, R58, R37.reuse, 0x1, P0 ;  /* 0x000000253a357211 */ /* 0x080fe400000f0eff */
        /* <DEDUP_REMOVED lines=9> */
[C---:B------:R-:W-:Y:S02]  /*0f40*/  IMAD R64, R41.reuse, 0x2, R62 ;  /* 0x0000000229407824 */ /* 0x040fe400078e023e */
[----:B------:R3:W5:Y:S01]  /*0f50*/  LDG.E.U8 R46, desc[UR36][R56.64] ;  /* 0x00000024382e7981 */ /* 0x000762000c1e1100 */
[-C--:B0-----:R-:W-:Y:S02]  /*0f60*/  IADD3 R50, P0, PT, R60, R38.reuse, RZ ;  /* 0x000000263c327210 */ /* 0x081fe40007f1e0ff */
[-C--:B------:R-:W-:Y:S01]  /*0f70*/  IADD3 R54, P1, PT, R62, R38.reuse, RZ ;  /* 0x000000263e367210 */ /* 0x080fe20007f3e0ff */
[----:B------:R0:W5:Y:S01]  /*0f80*/  LDG.E.U8 R154, desc[UR36][R48.64] ;  /* 0x00000024309a7981 */ /* 0x000162000c1e1100 */
[-C--:B------:R-:W-:Y:S01]  /*0f90*/  LEA.HI.X.SX32 R51, R60, R37.reuse, 0x1, P0 ;  /* 0x000000253c337211 */ /* 0x080fe200000f0eff */
[----:B------:R-:W-:Y:S01]  /*0fa0*/  IMAD R60, R41, 0x2, R64 ;  /* 0x00000002293c7824 */ /* 0x000fe200078e0240 */
[----:B-1----:R-:W-:Y:S01]  /*0fb0*/  IADD3 R52, P0, PT, R64, R38, RZ ;  /* 0x0000002640347210 */ /* 0x002fe20007f1e0ff */
[----:B------:R1:W5:Y:S01]  /*0fc0*/  LDG.E.U8 R47, desc[UR36][R58.64] ;  /* 0x000000243a2f7981 */ /* 0x000362000c1e1100 */
[----:B------:R-:W-:-:S02]  /*0fd0*/  LEA.HI.X.SX32 R55, R62, R37, 0x1, P1 ;  /* 0x000000253e377211 */ /* 0x000fc400008f0eff */
[-C--:B------:R-:W-:Y:S01]  /*0fe0*/  LEA.HI.X.SX32 R53, R64, R37.reuse, 0x1, P0 ;  /* 0x0000002540357211 */ /* 0x080fe200000f0eff */
[C---:B------:R-:W-:Y:S01]  /*0ff0*/  IMAD R62, R41.reuse, 0x2, R60 ;  /* 0x00000002293e7824 */ /* 0x040fe200078e023c */
[CC--:B---3--:R-:W-:Y:S01]  /*1000*/  IADD3 R56, P0, PT, R60.reuse, R38.reuse, RZ ;  /* 0x000000263c387210 */ /* 0x0c8fe20007f1e0ff */
[----:B------:R3:W5:Y:S03]  /*1010*/  LDG.E.U8 R156, desc[UR36][R54.64] ;  /* 0x00000024369c7981 */ /* 0x000766000c1e1100 */
[-C--:B------:R-:W-:Y:S01]  /*1020*/  LEA.HI.X.SX32 R57, R60, R37.reuse, 0x1, P0 ;  /* 0x000000253c397211 */ /* 0x080fe200000f0eff */
[C---:B------:R-:W-:Y:S01]  /*1030*/  IMAD R60, R41.reuse, 0x2, R62 ;  /* 0x00000002293c7824 */ /* 0x040fe200078e023e */
[-C--:B0-----:R-:W-:Y:S01]  /*1040*/  IADD3 R48, P0, PT, R62, R38.reuse, RZ ;  /* 0x000000263e307210 */ /* 0x081fe20007f1e0ff */
[----:B------:R0:W5:Y:S02]  /*1050*/  LDG.E.U8 R63, desc[UR36][R50.64] ;  /* 0x00000024323f7981 */ /* 0x000164000c1e1100 */
[C---:B------:R-:W-:Y:S01]  /*1060*/  IMAD R64, R41.reuse, 0x2, R60 ;  /* 0x0000000229407824 */ /* 0x040fe200078e023c */
[-C--:B-1----:R-:W-:Y:S01]  /*1070*/  IADD3 R58, P1, PT, R60, R38.reuse, RZ ;  /* 0x000000263c3a7210 */ /* 0x082fe20007f3e0ff */
[----:B------:R1:W5:Y:S02]  /*1080*/  LDG.E.U8 R65, desc[UR36][R52.64] ;  /* 0x0000002434417981 */ /* 0x000364000c1e1100 */
[C---:B---3--:R-:W-:Y:S01]  /*1090*/  IMAD R54, R41.reuse, 0x2, R64 ;  /* 0x0000000229367824 */ /* 0x048fe200078e0240 */
[-C--:B------:R-:W-:Y:S01]  /*10a0*/  LEA.HI.X.SX32 R49, R62, R37.reuse, 0x1, P0 ;  /* 0x000000253e317211 */ /* 0x080fe200000f0eff */
[----:B------:R3:W5:Y:S01]  /*10b0*/  LDG.E.U8 R158, desc[UR36][R56.64] ;  /* 0x00000024389e7981 */ /* 0x000762000c1e1100 */
[-C--:B------:R-:W-:Y:S01]  /*10c0*/  LEA.HI.X.SX32 R59, R60, R37.reuse, 0x1, P1 ;  /* 0x000000253c3b7211 */ /* 0x080fe200008f0eff */
[C---:B------:R-:W-:Y:S01]  /*10d0*/  IMAD R60, R41.reuse, 0x2, R54 ;  /* 0x00000002293c7824 */ /* 0x040fe200078e0236 */
[CC--:B0-----:R-:W-:Y:S01]  /*10e0*/  IADD3 R50, P0, PT, R64.reuse, R38.reuse, RZ ;  /* 0x0000002640327210 */ /* 0x0c1fe20007f1e0ff */
[----:B------:R-:W5:Y:S02]  /*10f0*/  LDG.E.U8 R67, desc[UR36][R48.64] ;  /* 0x0000002430437981 */ /* 0x000f64000c1e1100 */
[C---:B------:R-:W-:Y:S01]  /*1100*/  IMAD R62, R41.reuse, 0x2, R60 ;  /* 0x00000002293e7824 */ /* 0x040fe200078e023c */
[-C--:B------:R-:W-:Y:S01]  /*1110*/  LEA.HI.X.SX32 R51, R64, R37.reuse, 0x1, P0 ;  /* 0x0000002540337211 */ /* 0x080fe200000f0eff */
[----:B------:R0:W5:Y:S01]  /*1120*/  LDG.E.U8 R160, desc[UR36][R58.64] ;  /* 0x000000243aa07981 */ /* 0x000162000c1e1100 */
[-C--:B-1----:R-:W-:Y:S01]  /*1130*/  IADD3 R52, P0, PT, R54, R38.reuse, RZ ;  /* 0x0000002636347210 */ /* 0x082fe20007f1e0ff */
[----:B------:R-:W-:Y:S01]  /*1140*/  IMAD R64, R41, 0x2, R62 ;  /* 0x0000000229407824 */ /* 0x000fe200078e023e */
[----:B---3--:R-:W-:Y:S01]  /*1150*/  IADD3 R56, P1, PT, R62, R38, RZ ;  /* 0x000000263e387210 */ /* 0x008fe20007f3e0ff */
[----:B------:R1:W5:Y:S01]  /*1160*/  LDG.E.U8 R69, desc[UR36][R50.64] ;  /* 0x0000002432457981 */ /* 0x000362000c1e1100 */
[----:B------:R-:W-:-:S02]  /*1170*/  LEA.HI.X.SX32 R53, R54, R37, 0x1, P0 ;  /* 0x0000002536357211 */ /* 0x000fc400000f0eff */
[----:B------:R-:W-:Y:S01]  /*1180*/  IADD3 R54, P0, PT, R60, R38, RZ ;  /* 0x000000263c367210 */ /* 0x000fe20007f1e0ff */
[----:B0-----:R-:W-:-:S03]  /*1190*/  IMAD R58, R41, 0x2, R64 ;  /* 0x00000002293a7824 */ /* 0x001fc600078e0240 */
[-C--:B------:R-:W-:Y:S01]  /*11a0*/  LEA.HI.X.SX32 R55, R60, R37.reuse, 0x1, P0 ;  /* 0x000000253c377211 */ /* 0x080fe200000f0eff */
[----:B------:R0:W5:Y:S01]  /*11b0*/  LDG.E.U8 R162, desc[UR36][R52.64] ;  /* 0x0000002434a27981 */ /* 0x000162000c1e1100 */
[-C--:B------:R-:W-:Y:S01]  /*11c0*/  IADD3 R48, P0, PT, R64, R38.reuse, RZ ;  /* 0x0000002640307210 */ /* 0x080fe20007f1e0ff */
[C---:B------:R-:W-:Y:S01]  /*11d0*/  IMAD R60, R41.reuse, 0x2, R58 ;  /* 0x00000002293c7824 */ /* 0x040fe200078e023a */
[-C--:B------:R-:W-:Y:S01]  /*11e0*/  LEA.HI.X.SX32 R57, R62, R37.reuse, 0x1, P1 ;  /* 0x000000253e397211 */ /* 0x080fe200008f0eff */
[----:B------:R-:W5:Y:S01]  /*11f0*/  LDG.E.U8 R75, desc[UR36][R54.64] ;  /* 0x00000024364b7981 */ /* 0x000f62000c1e1100 */
[-C--:B------:R-:W-:Y:S01]  /*1200*/  LEA.HI.X.SX32 R49, R64, R37.reuse, 0x1, P0 ;  /* 0x0000002540317211 */ /* 0x080fe200000f0eff */
[C---:B------:R-:W-:Y:S01]  /*1210*/  IMAD R62, R41.reuse, 0x2, R60 ;  /* 0x00000002293e7824 */ /* 0x040fe200078e023c */
[CC--:B-1----:R-:W-:Y:S01]  /*1220*/  IADD3 R50, P0, PT, R58.reuse, R38.reuse, RZ ;  /* 0x000000263a327210 */ /* 0x0c2fe20007f1e0ff */
[----:B------:R1:W5:Y:S02]  /*1230*/  LDG.E.U8 R164, desc[UR36][R56.64] ;  /* 0x0000002438a47981 */ /* 0x000364000c1e1100 */
[----:B------:R-:W-:Y:S01]  /*1240*/  IMAD R64, R41, 0x2, R62 ;  /* 0x0000000229407824 */ /* 0x000fe200078e023e */
[----:B------:R-:W-:Y:S01]  /*1250*/  LEA.HI.X.SX32 R51, R58, R37, 0x1, P0 ;  /* 0x000000253a337211 */ /* 0x000fe200000f0eff */
[----:B------:R3:W5:Y:S01]  /*1260*/  LDG.E.U8 R71, desc[UR36][R48.64] ;  /* 0x0000002430477981 */ /* 0x000762000c1e1100 */
[----:B0-----:R-:W-:-:S02]  /*1270*/  IADD3 R52, P0, PT, R60, R38, RZ ;  /* 0x000000263c347210 */ /* 0x001fc40007f1e0ff */
[-C--:B------:R-:W-:Y:S01]  /*1280*/  IADD3 R58, P1, PT, R62, R38.reuse, RZ ;  /* 0x000000263e3a7210 */ /* 0x080fe20007f3e0ff */
[----:B------:R0:W5:Y:S01]  /*1290*/  LDG.E.U8 R166, desc[UR36][R50.64] ;  /* 0x0000002432a67981 */ /* 0x000162000c1e1100 */
[----:B------:R-:W-:Y:S01]  /*12a0*/  LEA.HI.X.SX32 R53, R60, R37, 0x1, P0 ;  /* 0x000000253c357211 */ /* 0x000fe200000f0eff */
[----:B-1----:R-:W-:Y:S01]  /*12b0*/  IMAD R56, R41, 0x2, R64 ;  /* 0x0000000229387824 */ /* 0x002fe200078e0240 */
[----:B------:R-:W-:-:S03]  /*12c0*/  IADD3 R54, P0, PT, R64, R38, RZ ;  /* 0x0000002640367210 */ /* 0x000fc60007f1e0ff */
[C---:B------:R-:W-:Y:S01]  /*12d0*/  IMAD R60, R41.reuse, 0x2, R56 ;  /* 0x00000002293c7824 */ /* 0x040fe200078e0238 */
[-C--:B------:R-:W-:Y:S01]  /*12e0*/  LEA.HI.X.SX32 R55, R64, R37.reuse, 0x1, P0 ;  /* 0x0000002540377211 */ /* 0x080fe200000f0eff */
[----:B------:R1:W5:Y:S01]  /*12f0*/  LDG.E.U8 R77, desc[UR36][R52.64] ;  /* 0x00000024344d7981 */ /* 0x000362000c1e1100 */
[-C--:B---3--:R-:W-:Y:S02]  /*1300*/  IADD3 R48, P0, PT, R56, R38.reuse, RZ ;  /* 0x0000002638307210 */ /* 0x088fe40007f1e0ff */
[-C--:B------:R-:W-:Y:S01]  /*1310*/  LEA.HI.X.SX32 R59, R62, R37.reuse, 0x1, P1 ;  /* 0x000000253e3b7211 */ /* 0x080fe200008f0eff */
[C---:B------:R-:W-:Y:S01]  /*1320*/  IMAD R62, R41.reuse, 0x2, R60 ;  /* 0x00000002293e7824 */ /* 0x040fe200078e023c */
[-C--:B------:R-:W-:Y:S01]  /*1330*/  LEA.HI.X.SX32 R49, R56, R37.reuse, 0x1, P0 ;  /* 0x0000002538317211 */ /* 0x080fe200000f0eff */
[----:B------:R3:W5:Y:S01]  /*1340*/  LDG.E.U8 R113, desc[UR36][R54.64] ;  /* 0x0000002436717981 */ /* 0x000762000c1e1100 */
[-C--:B0-----:R-:W-:Y:S01]  /*1350*/  IADD3 R50, P0, PT, R60, R38.reuse, RZ ;  /* 0x000000263c327210 */ /* 0x081fe20007f1e0ff */
[C---:B------:R-:W-:Y:S01]  /*1360*/  IMAD R64, R41.reuse, 0x2, R62 ;  /* 0x0000000229407824 */ /* 0x040fe200078e023e */
[-C--:B------:R-:W-:Y:S01]  /*1370*/  IADD3 R56, P1, PT, R62, R38.reuse, RZ ;  /* 0x000000263e387210 */ /* 0x080fe20007f3e0ff */
[----:B------:R0:W5:Y:S01]  /*1380*/  LDG.E.U8 R168, desc[UR36][R58.64] ;  /* 0x000000243aa87981 */ /* 0x000162000c1e1100 */
        /* <DEDUP_REMOVED lines=8> */
[----:B------:R-:W-:Y:S01]  /*1410*/  IMAD R41, R41, 0x2, R62 ;  /* 0x0000000229297824 */ /* 0x000fe200078e023e */
[-C--:B---3--:R-:W-:Y:S01]  /*1420*/  IADD3 R54, P0, PT, R60, R38.reuse, RZ ;  /* 0x000000263c367210 */ /* 0x088fe20007f1e0ff */
[----:B------:R3:W5:Y:S01]  /*1430*/  LDG.E.U8 R172, desc[UR36][R56.64] ;  /* 0x0000002438ac7981 */ /* 0x000762000c1e1100 */
[-C--:B0-----:R-:W-:Y:S02]  /*1440*/  IADD3 R58, P1, PT, R62, R38.reuse, RZ ;  /* 0x000000263e3a7210 */ /* 0x081fe40007f3e0ff */
[----:B------:R-:W-:Y:S01]  /*1450*/  LEA.HI.X.SX32 R55, R60, R37, 0x1, P0 ;  /* 0x000000253c377211 */ /* 0x000fe200000f0eff */
[----:B------:R0:W5:Y:S01]  /*1460*/  LDG.E.U8 R53, desc[UR36][R52.64] ;  /* 0x0000002434357981 */ /* 0x000162000c1e1100 */
[----:B--2---:R-:W-:Y:S01]  /*1470*/  IADD3 R48, P0, PT, R41, R38, RZ ;  /* 0x0000002629307210 */ /* 0x004fe20007f1e0ff */
[----:B------:R-:W-:Y:S01]  /*1480*/  IMAD R38, R36, R95, RZ ;  /* 0x0000005f24267224 */ /* 0x000fe200078e02ff */
[-C--:B------:R-:W-:Y:S01]  /*1490*/  LEA.HI.X.SX32 R59, R62, R37.reuse, 0x1, P1 ;  /* 0x000000253e3b7211 */ /* 0x080fe200008f0eff */
[----:B------:R2:W5:Y:S02]  /*14a0*/  LDG.E.U8 R174, desc[UR36][R54.64] ;  /* 0x0000002436ae7981 */ /* 0x000564000c1e1100 */
[----:B-1----:R-:W-:Y:S01]  /*14b0*/  IMAD R50, R95, 0x2, R38 ;  /* 0x000000025f327824 */ /* 0x002fe200078e0226 */
[----:B------:R-:W-:-:S02]  /*14c0*/  LEA.HI.X.SX32 R49, R41, R37, 0x1, P0 ;  /* 0x0000002529317211 */ /* 0x000fc400000f0eff */
[----:B------:R1:W5:Y:S01]  /*14d0*/  LDG.E.U8 R59, desc[UR36][R58.64] ;  /* 0x000000243a3b7981 */ /* 0x000362000c1e1100 */
[----:B---3--:R-:W-:-:S03]  /*14e0*/  IMAD R56, R95, 0x2, R50 ;  /* 0x000000025f387824 */ /* 0x008fc600078e0232 */
[----:B------:R3:W5:Y:S01]  /*14f0*/  LDG.E.U8 R176, desc[UR36][R48.64] ;  /* 0x0000002430b07981 */ /* 0x000762000c1e1100 */
[----:B------:R-:W-:-:S04]  /*1500*/  IMAD R60, R95, 0x2, R56 ;  /* 0x000000025f3c7824 */ /* 0x000fc800078e0238 */
[----:B------:R-:W-:-:S04]  /*1510*/  IMAD R62, R95, 0x2, R60 ;  /* 0x000000025f3e7824 */ /* 0x000fc800078e023c */
[----:B0-----:R-:W-:-:S04]  /*1520*/  IMAD R52, R95, 0x2, R62 ;  /* 0x000000025f347824 */ /* 0x001fc800078e023e */
[----:B------:R-:W-:-:S04]  /*1530*/  IMAD R64, R95, 0x2, R52 ;  /* 0x000000025f407824 */ /* 0x000fc800078e0234 */
[----:B--2---:R-:W-:-:S04]  /*1540*/  IMAD R54, R95, 0x2, R64 ;  /* 0x000000025f367824 */ /* 0x004fc800078e0240 */
[----:B-1----:R-:W-:-:S04]  /*1550*/  IMAD R58, R95, 0x2, R54 ;  /* 0x000000025f3a7824 */ /* 0x002fc800078e0236 */
[----:B---3--:R-:W-:-:S04]  /*1560*/  IMAD R48, R95, 0x2, R58 ;  /* 0x000000025f307824 */ /* 0x008fc800078e023a */
[----:B------:R-:W-:-:S04]  /*1570*/  IMAD R66, R95, 0x2, R48 ;  /* 0x000000025f427824 */ /* 0x000fc800078e0230 */
        /* <DEDUP_REMOVED lines=8> */
[----:B------:R-:W-:Y:S01]  /*1600*/  IMAD R84, R95, 0x2, R82 ;  /* 0x000000025f547824 */ /* 0x000fe200078e0252 */
[----:B------:R-:W-:-:S03]  /*1610*/  LOP3.LUT R36, R0, 0x7f, RZ, 0xc0, !PT ;  /* 0x0000007f00247812 */ /* 0x000fc600078ec0ff */
[C---:B------:R-:W-:Y:S01]  /*1620*/  IMAD R86, R95.reuse, 0x2, R84 ;  /* 0x000000025f567824 */ /* 0x040fe200078e0254 */
[----:B------:R-:W-:Y:S01]  /*1630*/  SHF.R.U32.HI R41, RZ, 0x5, R0 ;  /* 0x00000005ff297819 */ /* 0x000fe20000011600 */
[----:B----4-:R-:W-:Y:S02]  /*1640*/  IMAD R36, R36, UR4, RZ ;  /* 0x0000000424247c24 */ /* 0x010fe4000f8e02ff */
[C---:B------:R-:W-:Y:S02]  /*1650*/  IMAD R88, R95.reuse, 0x2, R86 ;  /* 0x000000025f587824 */ /* 0x040fe400078e0256 */
[----:B------:R-:W-:Y:S02]  /*1660*/  IMAD R37, R94, UR20, RZ ;  /* 0x000000145e257c24 */ /* 0x000fe4000f8e02ff */
[----:B------:R-:W-:Y:S01]  /*1670*/  IMAD R90, R95, 0x2, R88 ;  /* 0x000000025f5a7824 */ /* 0x000fe200078e0258 */
[----:B------:R-:W-:Y:S02]  /*1680*/  R2UR UR12, R41 ;  /* 0x00000000290c72ca */ /* 0x000fe400000e0000 */
[----:B------:R-:W-:Y:S01]  /*1690*/  IADD3 R79, P0, P1, R36, R96, R37 ;  /* 0x00000060244f7210 */ /* 0x000fe2000791e025 */
[----:B------:R-:W-:Y:S01]  /*16a0*/  IMAD R92, R95, 0x2, R90 ;  /* 0x000000025f5c7824 */ /* 0x000fe200078e025a */
[----:B------:R-:W-:-:S02]  /*16b0*/  SHF.R.S32.HI R41, RZ, 0x1f, R36 ;  /* 0x0000001fff297819 */ /* 0x000fc40000011424 */
[----:B------:R-:W-:Y:S01]  /*16c0*/  SHF.R.S32.HI R94, RZ, 0x1f, R37 ;  /* 0x0000001fff5e7819 */ /* 0x000fe20000011425 */
[----:B------:R-:W-:Y:S01]  /*16d0*/  IMAD R112, R95, 0x2, R92 ;  /* 0x000000025f707824 */ /* 0x000fe200078e025c */
[----:B------:R-:W-:Y:S02]  /*16e0*/  IADD3 R140, P2, PT, R56, R79, RZ ;  /* 0x0000004f388c7210 */ /* 0x000fe40007f5e0ff */
[----:B------:R-:W-:Y:S02]  /*16f0*/  IADD3.X R49, PT, PT, R41, R97, R94, P0, P1 ;  /* 0x0000006129317210 */ /* 0x000fe400007e245e */
[-C--:B------:R-:W-:Y:S02]  /*1700*/  IADD3 R144, P0, PT, R38, R79.reuse, RZ ;  /* 0x0000004f26907210 */ /* 0x080fe40007f1e0ff */
[-C--:B------:R-:W-:Y:S02]  /*1710*/  IADD3 R142, P1, PT, R50, R79.reuse, RZ ;  /* 0x0000004f328e7210 */ /* 0x080fe40007f3e0ff */
[----:B------:R-:W-:Y:S01]  /*1720*/  IADD3 R138, P3, PT, R60, R79, RZ ;  /* 0x0000004f3c8a7210 */ /* 0x000fe20007f7e0ff */
[----:B------:R-:W-:Y:S01]  /*1730*/  IMAD R114, R95, 0x2, R112 ;  /* 0x000000025f727824 */ /* 0x000fe200078e0270 */
[----:B------:R-:W-:-:S02]  /*1740*/  LEA.HI.X.SX32 R145, R38, R49, 0x1, P0 ;  /* 0x0000003126917211 */ /* 0x000fc400000f0eff */
[-C--:B------:R-:W-:Y:S02]  /*1750*/  LEA.HI.X.SX32 R143, R50, R49.reuse, 0x1, P1 ;  /* 0x00000031328f7211 */ /* 0x080fe400008f0eff */
[-C--:B------:R-:W-:Y:S02]  /*1760*/  LEA.HI.X.SX32 R141, R56, R49.reuse, 0x1, P2 ;  /* 0x00000031388d7211 */ /* 0x080fe400010f0eff */
[----:B------:R-:W-:Y:S02]  /*1770*/  LEA.HI.X.SX32 R139, R60, R49, 0x1, P3 ;  /* 0x000000313c8b7211 */ /* 0x000fe400018f0eff */
[-C--:B------:R-:W-:Y:S02]  /*1780*/  IADD3 R136, P0, PT, R62, R79.reuse, RZ ;  /* 0x0000004f3e887210 */ /* 0x080fe40007f1e0ff */
[-C--:B------:R-:W-:Y:S02]  /*1790*/  IADD3 R134, P1, PT, R52, R79.reuse, RZ ;  /* 0x0000004f34867210 */ /* 0x080fe40007f3e0ff */
[----:B------:R-:W-:-:S02]  /*17a0*/  IADD3 R132, P2, PT, R64, R79, RZ ;  /* 0x0000004f40847210 */ /* 0x000fc40007f5e0ff */
[----:B------:R-:W-:Y:S01]  /*17b0*/  IADD3 R130, P3, PT, R54, R79, RZ ;  /* 0x0000004f36827210 */ /* 0x000fe20007f7e0ff */
[----:B------:R-:W-:Y:S01]  /*17c0*/  IMAD R146, R95, 0x2, R114 ;  /* 0x000000025f927824 */ /* 0x000fe200078e0272 */
[-C--:B------:R-:W-:Y:S02]  /*17d0*/  LEA.HI.X.SX32 R137, R62, R49.reuse, 0x1, P0 ;  /* 0x000000313e897211 */ /* 0x080fe400000f0eff */
[-C--:B------:R-:W-:Y:S02]  /*17e0*/  LEA.HI.X.SX32 R135, R52, R49.reuse, 0x1, P1 ;  /* 0x0000003134877211 */ /* 0x080fe400008f0eff */
[-C--:B------:R-:W-:Y:S02]  /*17f0*/  LEA.HI.X.SX32 R133, R64, R49.reuse, 0x1, P2 ;  /* 0x0000003140857211 */ /* 0x080fe400010f0eff */
[----:B------:R-:W-:Y:S02]  /*1800*/  LEA.HI.X.SX32 R131, R54, R49, 0x1, P3 ;  /* 0x0000003136837211 */ /* 0x000fe400018f0eff */
[----:B------:R-:W-:-:S02]  /*1810*/  IADD3 R128, P0, PT, R58, R79, RZ ;  /* 0x0000004f3a807210 */ /* 0x000fc40007f1e0ff */
[-C--:B------:R-:W-:Y:S02]  /*1820*/  IADD3 R126, P1, PT, R48, R79.reuse, RZ ;  /* 0x0000004f307e7210 */ /* 0x080fe40007f3e0ff */
[-C--:B------:R-:W-:Y:S02]  /*1830*/  IADD3 R124, P2, PT, R66, R79.reuse, RZ ;  /* 0x0000004f427c7210 */ /* 0x080fe40007f5e0ff */
[----:B------:R-:W-:Y:S01]  /*1840*/  IADD3 R122, P3, PT, R68, R79, RZ ;  /* 0x0000004f447a7210 */ /* 0x000fe20007f7e0ff */
[----:B------:R-:W-:Y:S01]  /*1850*/  IMAD R148, R95, 0x2, R146 ;  /* 0x000000025f947824 */ /* 0x000fe200078e0292 */
[-C--:B------:R-:W-:Y:S02]  /*1860*/  LEA.HI.X.SX32 R129, R58, R49.reuse, 0x1, P0 ;  /* 0x000000313a817211 */ /* 0x080fe400000f0eff */
[-C--:B------:R-:W-:Y:S02]  /*1870*/  LEA.HI.X.SX32 R127, R48, R49.reuse, 0x1, P1 ;  /* 0x00000031307f7211 */ /* 0x080fe400008f0eff */
[----:B------:R-:W-:-:S02]  /*1880*/  LEA.HI.X.SX32 R125, R66, R49, 0x1, P2 ;  /* 0x00000031427d7211 */ /* 0x000fc400010f0eff */
[----:B------:R-:W-:Y:S01]  /*1890*/  LEA.HI.X.SX32 R123, R68, R49, 0x1, P3 ;  /* 0x00000031447b7211 */ /* 0x000fe200018f0eff */
[C---:B------:R-:W-:Y:S01]  /*18a0*/  IMAD R150, R95.reuse, 0x2, R148 ;  /* 0x000000025f967824 */ /* 0x040fe200078e0294 */
[-C--:B------:R-:W-:Y:S02]  /*18b0*/  IADD3 R120, P0, PT, R70, R79.reuse, RZ ;  /* 0x0000004f46787210 */ /* 0x080fe40007f1e0ff */
        /* <DEDUP_REMOVED lines=22> */
[----:B------:R-:W-:Y:S02]  /*1a20*/  SHF.R.S32.HI R55, RZ, 0x7, R0 ;  /* 0x00000007ff377819 */ /* 0x000fe40000011400 */
[-C--:B------:R-:W-:Y:S02]  /*1a30*/  LEA.HI.X.SX32 R101, R86, R49.reuse, 0x1, P0 ;  /* 0x0000003156657211 */ /* 0x080fe400000f0eff */
[----:B------:R-:W-:-:S02]  /*1a40*/  LEA.HI.X.SX32 R99, R88, R49, 0x1, P1 ;  /* 0x0000003158637211 */ /* 0x000fc400008f0eff */
[-C--:B------:R-:W-:Y:S02]  /*1a50*/  LEA.HI.X.SX32 R97, R90, R49.reuse, 0x1, P2 ;  /* 0x000000315a617211 */ /* 0x080fe400010f0eff */
[----:B------:R-:W-:Y:S02]  /*1a60*/  LEA.HI.X.SX32 R95, R92, R49, 0x1, P3 ;  /* 0x000000315c5f7211 */ /* 0x000fe400018f0eff */
[----:B------:R-:W-:Y:S02]  /*1a70*/  R2UR UR17, R61 ;  /* 0x000000003d1172ca */ /* 0x000fe400000e0000 */
[-C--:B------:R-:W-:Y:S02]  /*1a80*/  IADD3 R92, P0, PT, R112, R79.reuse, RZ ;  /* 0x0000004f705c7210 */ /* 0x080fe40007f1e0ff */
[-C--:B------:R-:W-:Y:S02]  /*1a90*/  IADD3 R90, P1, PT, R114, R79.reuse, RZ ;  /* 0x0000004f725a7210 */ /* 0x080fe40007f3e0ff */
[----:B------:R-:W-:-:S02]  /*1aa0*/  IADD3 R88, P2, PT, R146, R79, RZ ;  /* 0x0000004f92587210 */ /* 0x000fc40007f5e0ff */
[----:B------:R-:W-:Y:S02]  /*1ab0*/  IADD3 R86, P3, PT, R148, R79, RZ ;  /* 0x0000004f94567210 */ /* 0x000fe40007f7e0ff */
[----:B------:R-:W-:Y:S02]  /*1ac0*/  SGXT R55, R55, 0x1 ;  /* 0x000000013737781a */ /* 0x000fe40000000200 */
[-C--:B------:R-:W-:Y:S02]  /*1ad0*/  LEA.HI.X.SX32 R93, R112, R49.reuse, 0x1, P0 ;  /* 0x00000031705d7211 */ /* 0x080fe400000f0eff */
[-C--:B------:R-:W-:Y:S02]  /*1ae0*/  LEA.HI.X.SX32 R91, R114, R49.reuse, 0x1, P1 ;  /* 0x00000031725b7211 */ /* 0x080fe400008f0eff */
[-C--:B------:R-:W-:Y:S02]  /*1af0*/  LEA.HI.X.SX32 R89, R146, R49.reuse, 0x1, P2 ;  /* 0x0000003192597211 */ /* 0x080fe400010f0eff */
[----:B------:R-:W-:-:S02]  /*1b00*/  LEA.HI.X.SX32 R87, R148, R49, 0x1, P3 ;  /* 0x0000003194577211 */ /* 0x000fc400018f0eff */
[----:B------:R-:W-:Y:S02]  /*1b10*/  LOP3.LUT R41, R55, 0x90, RZ, 0xc0, !PT ;  /* 0x0000009037297812 */ /* 0x000fe400078ec0ff */
[-C--:B------:R-:W-:Y:S02]  /*1b20*/  IADD3 R84, P0, PT, R150, R79.reuse, RZ ;  /* 0x0000004f96547210 */ /* 0x080fe40007f1e0ff */
[-C--:B------:R-:W-:Y:S02]  /*1b30*/  IADD3 R82, P1, PT, R152, R79.reuse, RZ ;  /* 0x0000004f98527210 */ /* 0x080fe40007f3e0ff */
[-C--:B------:R-:W-:Y:S02]  /*1b40*/  IADD3 R80, P2, PT, R36, R79.reuse, RZ ;  /* 0x0000004f24507210 */ /* 0x080fe40007f5e0ff */
[----:B------:R-:W-:Y:S02]  /*1b50*/  IADD3 R78, P3, PT, R37, R79, RZ ;  /* 0x0000004f254e7210 */ /* 0x000fe40007f7e0ff */
[----:B------:R-:W-:-:S02]  /*1b60*/  LEA.HI.X.SX32 R85, R150, R49, 0x1, P0 ;  /* 0x0000003196557211 */ /* 0x000fc400000f0eff */
[-C--:B------:R-:W-:Y:S02]  /*1b70*/  LEA.HI.X.SX32 R83, R152, R49.reuse, 0x1, P1 ;  /* 0x0000003198537211 */ /* 0x080fe400008f0eff */
[-C--:B------:R-:W-:Y:S02]  /*1b80*/  LEA.HI.X.SX32 R81, R36, R49.reuse, 0x1, P2 ;  /* 0x0000003124517211 */ /* 0x080fe400010f0eff */
[----:B------:R-:W-:Y:S02]  /*1b90*/  LEA.HI.X.SX32 R79, R37, R49, 0x1, P3 ;  /* 0x00000031254f7211 */ /* 0x000fe400018f0eff */
[----:B------:R-:W-:Y:S01]  /*1ba0*/  LOP3.LUT R74, R41, 0x7f, R0, 0x78, !PT ;  /* 0x0000007f294a7812 */ /* 0x000fe200078e7800 */
[----:B------:R-:W-:Y:S06]  /*1bb0*/  BRA.U UP0, `(.L_x_5) ;  /* 0x0000000100187547 */ /* 0x000fec000b800000 */
[----:B------:R-:W-:Y:S01]  /*1bc0*/  ELECT P0, URZ, PT ;  /* 0x0000000000ff782f */ /* 0x000fe20003800000 */
[----:B------:R-:W-:Y:S01]  /*1bd0*/  IMAD.MOV.U32 R36, RZ, RZ, 0x1 ;  /* 0x00000001ff247424 */ /* 0x000fe200078e00ff */
[----:B------:R-:W-:Y:S01]  /*1be0*/  UMOV UR4, 0x40 ;  /* 0x0000004000047882 */ /* 0x000fe20000000000 */
[----:B------:R-:W-:Y:S01]  /*1bf0*/  UVIRTCOUNT.DEALLOC.SMPOOL 0x80 ;  /* 0x000000800000784c */ /* 0x000fe20000000000 */
[----:B------:R-:W-:-:S09]  /*1c00*/  ULEA UR4, UR6, UR4, 0x18 ;  /* 0x0000000406047291 */ /* 0x000fd2000f8ec0ff */
[----:B------:R0:W-:Y:S03]  /*1c10*/  @P0 STS.U8 [UR4], R36 ;  /* 0x00000024ff000988 */ /* 0x0001e60008000004 */
.L_x_5:
[----:B------:R-:W-:Y:S01]  /*1c20*/  USHF.L.U32 UR4, UR12, 0x15, URZ ;  /* 0x000000150c047899 */ /* 0x000fe200080006ff */
[C---:B------:R-:W-:Y:S01]  /*1c30*/  LOP3.LUT R73, R74.reuse, 0x20, RZ, 0x3c, !PT ;  /* 0x000000204a497812 */ /* 0x040fe200078e3cff */
[----:B------:R-:W-:Y:S01]  /*1c40*/  ULOP3.LUT UR7, UR12, 0x4, URZ, 0xc0, !UPT ;  /* 0x000000040c077892 */ /* 0x000fe2000f8ec0ff */
[----:B-----5:R1:W-:Y:S01]  /*1c50*/  STS.U8 [R74+UR18+0x3400], R71 ;  /* 0x003400474a007988 */ /* 0x0203e20008000012 */
[----:B------:R-:W-:Y:S01]  /*1c60*/  ULOP3.LUT UR6, UR4, 0x600000, URZ, 0xc0, !UPT ;  /* 0x0060000004067892 */ /* 0x000fe2000f8ec0ff */
[----:B------:R-:W-:Y:S01]  /*1c70*/  LOP3.LUT R72, R74, 0x40, RZ, 0x3c, !PT ;  /* 0x000000404a487812 */ /* 0x000fe200078e3cff */
[----:B------:R-:W-:Y:S01]  /*1c80*/  UIADD3 UR35, UPT, UPT, UR19, 0x80, URZ ;  /* 0x0000008013237890 */ /* 0x000fe2000fffe0ff */
[----:B------:R-:W-:Y:S01]  /*1c90*/  LOP3.LUT P6, RZ, R0, 0xff, RZ, 0xc0, !PT ;  /* 0x000000ff00ff7812 */ /* 0x000fe200078cc0ff */
[----:B------:R-:W-:Y:S01]  /*1ca0*/  UIADD3 UR16, UPT, UPT, UR17, UR6, URZ ;  /* 0x0000000611107290 */ /* 0x000fe2000fffe0ff */
[----:B------:R2:W-:Y:S01]  /*1cb0*/  STS.U8 [R74+UR18], R3 ;  /* 0x000000034a007988 */ /* 0x0005e20008000012 */
[----:B------:R-:W-:-:S02]  /*1cc0*/  UMOV UR4, 0x1 ;  /* 0x0000000100047882 */ /* 0x000fc40000000000 */
[----:B------:R-:W-:Y:S01]  /*1cd0*/  ULEA UR16, UR7, UR16, 0x4 ;  /* 0x0000001007107291 */ /* 0x000fe2000f8e20ff */
[----:B-1----:R-:W-:Y:S01]  /*1ce0*/  LOP3.LUT R71, R74, 0x60, RZ, 0x3c, !PT ;  /* 0x000000604a477812 */ /* 0x002fe200078e3cff */
[----:B------:R1:W-:Y:S01]  /*1cf0*/  STS.U8 [R74+UR18+0x400], R7 ;  /* 0x000400074a007988 */ /* 0x0003e20008000012 */
[----:B------:R-:W-:-:S03]  /*1d00*/  ISETP.LT.AND P0, PT, RZ, UR35, PT ;  /* 0x00000023ff007c0c */ /* 0x000fc6000bf01270 */
[----:B------:R3:W-:Y:S01]  /*1d10*/  STS.U8 [R74+UR18+0x800], R11 ;  /* 0x0008000b4a007988 */ /* 0x0007e20008000012 */
[----:B--2---:R-:W-:Y:S01]  /*1d20*/  PRMT R3, RZ, 0x7610, R3 ;  /* 0x00007610ff037816 */ /* 0x004fe20000000003 */
[----:B------:R-:W-:Y:S01]  /*1d30*/  VOTEU.ALL UP1, P6 ;  /* 0x0000000000ff7886 */ /* 0x000fe20003020000 */
[----:B------:R-:W-:Y:S01]  /*1d40*/  VOTEU.ALL UP2, P6 ;  /* 0x0000000000ff7886 */ /* 0x000fe20003040000 */
[----:B------:R2:W-:Y:S01]  /*1d50*/  STS.U8 [R74+UR18+0xc00], R15 ;  /* 0x000c000f4a007988 */ /* 0x0005e20008000012 */
[----:B-1----:R-:W-:-:S03]  /*1d60*/  PRMT R7, RZ, 0x7610, R7 ;  /* 0x00007610ff077816 */ /* 0x002fc60000000007 */
[----:B------:R1:W-:Y:S01]  /*1d70*/  STS.U8 [R74+UR18+0x1000], R19 ;  /* 0x001000134a007988 */ /* 0x0003e20008000012 */
[----:B------:R-:W-:-:S04]  /*1d80*/  @!UP1 UIADD3 UR8, UPT, UPT, -UR4, 0x100000, URZ ;  /* 0x0010000004089890 */ /* 0x000fc8000fffe1ff */
[----:B------:R-:W-:Y:S02]  /*1d90*/  @!UP1 USHF.L.U32 UR9, UR8, 0xb, URZ ;  /* 0x0000000b08099899 */ /* 0x000fe400080006ff */
[----:B------:R-:W-:Y:S01]  /*1da0*/  @!UP1 USHF.L.U32 UR8, UR8, 0x1, URZ ;  /* 0x0000000108089899 */ /* 0x000fe200080006ff */
[----:B------:R4:W-:Y:S04]  /*1db0*/  STS.U8 [R74+UR18+0x1400], R23 ;  /* 0x001400174a007988 */ /* 0x0009e80008000012 */
[----:B------:R0:W-:Y:S04]  /*1dc0*/  STS.U8 [R74+UR18+0x1800], R27 ;  /* 0x0018001b4a007988 */ /* 0x0001e80008000012 */
[----:B------:R0:W-:Y:S04]  /*1dd0*/  STS.U8 [R74+UR18+0x1c00], R31 ;  /* 0x001c001f4a007988 */ /* 0x0001e80008000012 */
[----:B------:R-:W-:Y:S04]  /*1de0*/  STS.U8 [R74+UR18+0x2000], R35 ;  /* 0x002000234a007988 */ /* 0x000fe80008000012 */
[----:B------:R-:W-:Y:S04]  /*1df0*/  STS.U8 [R74+UR18+0x2400], R43 ;  /* 0x0024002b4a007988 */ /* 0x000fe80008000012 */
[----:B------:R-:W-:Y:S04]  /*1e00*/  STS.U8 [R74+UR18+0x2800], R47 ;  /* 0x0028002f4a007988 */ /* 0x000fe80008000012 */
[----:B------:R-:W-:Y:S04]  /*1e10*/  STS.U8 [R74+UR18+0x2c00], R65 ;  /* 0x002c00414a007988 */ /* 0x000fe80008000012 */
[----:B------:R-:W-:Y:S04]  /*1e20*/  STS.U8 [R74+UR18+0x3000], R69 ;  /* 0x003000454a007988 */ /* 0x000fe80008000012 */
[----:B------:R-:W-:Y:S04]  /*1e30*/  STS.U8 [R74+UR18+0x3800], R113 ;  /* 0x003800714a007988 */ /* 0x000fe80008000012 */
[----:B------:R-:W-:Y:S04]  /*1e40*/  STS.U8 [R74+UR18+0x3c00], R53 ;  /* 0x003c00354a007988 */ /* 0x000fe80008000012 */
[----:B------:R0:W-:Y:S04]  /*1e50*/  STS.U8 [R73+UR18+0x100], R4 ;  /* 0x0001000449007988 */ /* 0x0001e80008000012 */
[----:B------:R0:W-:Y:S04]  /*1e60*/  STS.U8 [R73+UR18+0x500], R8 ;  /* 0x0005000849007988 */ /* 0x0001e80008000012 */
[----:B------:R0:W-:Y:S04]  /*1e70*/  STS.U8 [R73+UR18+0x900], R12 ;  /* 0x0009000c49007988 */ /* 0x0001e80008000012 */
[----:B------:R0:W-:Y:S04]  /*1e80*/  STS.U8 [R73+UR18+0xd00], R16 ;  /* 0x000d001049007988 */ /* 0x0001e80008000012 */
[----:B------:R0:W-:Y:S04]  /*1e90*/  STS.U8 [R73+UR18+0x1100], R20 ;  /* 0x0011001449007988 */ /* 0x0001e80008000012 */
        /* <DEDUP_REMOVED lines=42> */
[----:B------:R0:W-:Y:S01]  /*2140*/  STS.U8 [R71+UR18+0x3f00], R176 ;  /* 0x003f00b047007988 */ /* 0x0001e20008000012 */
[----:B------:R-:W-:Y:S01]  /*2150*/  STTM.x64 tmem[UR16], RZ ;  /* 0x000000ff000079ed */ /* 0x000fe20008340010 */
[----:B------:R-:W0:Y:S02]  /*2160*/  FENCE.VIEW.ASYNC.T ;  /* 0x00000000000073c6 */ /* 0x000e240000000200 */
[----:B0-----:R-:W-:Y:S01]  /*2170*/  BAR.SYNC.DEFER_BLOCKING 0x0 ;  /* 0x0000000000007b1d */ /* 0x001fe20000010000 */
[----:B---3--:R-:W-:-:S02]  /*2180*/  PRMT R11, RZ, 0x7610, R11 ;  /* 0x00007610ff0b7816 */ /* 0x008fc4000000000b */
[----:B--2---:R-:W-:Y:S02]  /*2190*/  PRMT R15, RZ, 0x7610, R15 ;  /* 0x00007610ff0f7816 */ /* 0x004fe4000000000f */
[----:B-1----:R-:W-:Y:S01]  /*21a0*/  PRMT R19, RZ, 0x7610, R19 ;  /* 0x00007610ff137816 */ /* 0x002fe20000000013 */
[----:B------:R-:W0:Y:S02]  /*21b0*/  FENCE.VIEW.ASYNC.S ;  /* 0x00000000000073c6 */ /* 0x000e240000000000 */
[----:B0-----:R0:W1:Y:S02]  /*21c0*/  @!UP2 SYNCS.EXCH.64 URZ, [UR18+0xc000], UR8 ;  /* 0x00c0000812ffa5b2 */ /* 0x0010640008000100 */
[----:B-1----:R-:W-:Y:S01]  /*21d0*/  BAR.SYNC.DEFER_BLOCKING 0x0 ;  /* 0x0000000000007b1d */ /* 0x002fe20000010000 */
[----:B----4-:R-:W-:Y:S02]  /*21e0*/  PRMT R23, RZ, 0x7610, R23 ;  /* 0x00007610ff177816 */ /* 0x010fe40000000017 */
[----:B------:R-:W-:-:S02]  /*21f0*/  PRMT R27, RZ, 0x7610, R27 ;  /* 0x00007610ff1b7816 */ /* 0x000fc4000000001b */
[----:B------:R-:W-:Y:S02]  /*2200*/  PRMT R31, RZ, 0x7610, R31 ;  /* 0x00007610ff1f7816 */ /* 0x000fe4000000001f */
[----:B------:R-:W-:Y:S02]  /*2210*/  PRMT R4, RZ, 0x7610, R4 ;  /* 0x00007610ff047816 */ /* 0x000fe40000000004 */
[----:B------:R-:W-:Y:S02]  /*2220*/  PRMT R8, RZ, 0x7610, R8 ;  /* 0x00007610ff087816 */ /* 0x000fe40000000008 */
[----:B------:R-:W-:Y:S02]  /*2230*/  PRMT R12, RZ, 0x7610, R12 ;  /* 0x00007610ff0c7816 */ /* 0x000fe4000000000c */
[----:B------:R-:W-:Y:S02]  /*2240*/  PRMT R16, RZ, 0x7610, R16 ;  /* 0x00007610ff107816 */ /* 0x000fe40000000010 */
[----:B------:R-:W-:-:S02]  /*2250*/  PRMT R20, RZ, 0x7610, R20 ;  /* 0x00007610ff147816 */ /* 0x000fc40000000014 */
[----:B------:R-:W-:Y:S02]  /*2260*/  PRMT R24, RZ, 0x7610, R24 ;  /* 0x00007610ff187816 */ /* 0x000fe40000000018 */
[----:B------:R-:W-:Y:S02]  /*2270*/  PRMT R28, RZ, 0x7610, R28 ;  /* 0x00007610ff1c7816 */ /* 0x000fe4000000001c */
[----:B------:R-:W-:Y:S02]  /*2280*/  PRMT R32, RZ, 0x7610, R32 ;  /* 0x00007610ff207816 */ /* 0x000fe40000000020 */
[----:B------:R-:W-:Y:S01]  /*2290*/  PRMT R5, RZ, 0x7610, R5 ;  /* 0x00007610ff057816 */ /* 0x000fe20000000005 */
[----:B------:R-:W2:Y:S01]  /*22a0*/  @P0 LDG.E.U8 R3, desc[UR36][R144.64] ;  /* 0x0000002490030981 */ /* 0x000ea2000c1e1100 */
[----:B------:R-:W-:Y:S02]  /*22b0*/  PRMT R9, RZ, 0x7610, R9 ;  /* 0x00007610ff097816 */ /* 0x000fe40000000009 */
[----:B------:R-:W-:Y:S01]  /*22c0*/  PRMT R13, RZ, 0x7610, R13 ;  /* 0x00007610ff0d7816 */ /* 0x000fe2000000000d */
[----:B------:R-:W3:Y:S01]  /*22d0*/  @P0 LDG.E.U8 R7, desc[UR36][R136.64] ;  /* 0x0000002488070981 */ /* 0x000ee2000c1e1100 */
[----:B------:R-:W-:-:S02]  /*22e0*/  PRMT R17, RZ, 0x7610, R17 ;  /* 0x00007610ff117816 */ /* 0x000fc40000000011 */
[----:B------:R-:W-:Y:S01]  /*22f0*/  PRMT R21, RZ, 0x7610, R21 ;  /* 0x00007610ff157816 */ /* 0x000fe20000000015 */
[----:B------:R-:W4:Y:S01]  /*2300*/  @P0 LDG.E.U8 R11, desc[UR36][R128.64] ;  /* 0x00000024800b0981 */ /* 0x000f22000c1e1100 */
[----:B------:R-:W-:Y:S02]  /*2310*/  PRMT R25, RZ, 0x7610, R25 ;  /* 0x00007610ff197816 */ /* 0x000fe40000000019 */
[----:B------:R-:W-:Y:S01]  /*2320*/  PRMT R29, RZ, 0x7610, R29 ;  /* 0x00007610ff1d7816 */ /* 0x000fe2000000001d */
[----:B------:R-:W4:Y:S01]  /*2330*/  @P0 LDG.E.U8 R15, desc[UR36][R120.64] ;  /* 0x00000024780f0981 */ /* 0x000f22000c1e1100 */
[----:B------:R-:W-:Y:S02]  /*2340*/  PRMT R33, RZ, 0x7610, R33 ;  /* 0x00007610ff217816 */ /* 0x000fe40000000021 */
[----:B------:R-:W-:Y:S01]  /*2350*/  PRMT R6, RZ, 0x7610, R6 ;  /* 0x00007610ff067816 */ /* 0x000fe20000000006 */
[----:B------:R-:W4:Y:S01]  /*2360*/  @P0 LDG.E.U8 R19, desc[UR36][R108.64] ;  /* 0x000000246c130981 */ /* 0x000f22000c1e1100 */
        /* <DEDUP_REMOVED lines=9> */
[----:B------:R-:W-:-:S03]  /*2400*/  PRMT R34, RZ, 0x7610, R34 ;  /* 0x00007610ff227816 */ /* 0x000fc60000000022 */
[----:B------:R-:W4:Y:S04]  /*2410*/  @P0 LDG.E.U8 R4, desc[UR36][R142.64] ;  /* 0x000000248e040981 */ /* 0x000f28000c1e1100 */
        /* <DEDUP_REMOVED lines=22> */
[----:B------:R-:W4:Y:S01]  /*2580*/  @P0 LDG.E.U8 R34, desc[UR36][R78.64] ;  /* 0x000000244e220981 */ /* 0x000f22000c1e1100 */
[----:B0-----:R-:W-:-:S04]  /*2590*/  @!UP1 UIADD3 UR8, UPT, UPT, -UR4, 0x100000, URZ ;  /* 0x0010000004089890 */ /* 0x001fc8000fffe1ff */
[----:B------:R-:W-:Y:S02]  /*25a0*/  @!UP1 USHF.L.U32 UR9, UR8, 0xb, URZ ;  /* 0x0000000b08099899 */ /* 0x000fe400080006ff */
[----:B------:R-:W-:Y:S01]  /*25b0*/  @!UP1 USHF.L.U32 UR8, UR8, 0x1, URZ ;  /* 0x0000000108089899 */ /* 0x000fe200080006ff */
[----:B------:R-:W-:Y:S01]  /*25c0*/  VOTEU.ALL UP2, P6 ;  /* 0x0000000000ff7886 */ /* 0x000fe20003040000 */
[----:B------:R-:W-:-:S04]  /*25d0*/  @!UP1 UIADD3 UR4, UPT, UPT, -UR4, 0x100000, URZ ;  /* 0x0010000004049890 */ /* 0x000fc8000fffe1ff */
[----:B------:R-:W-:Y:S02]  /*25e0*/  @!UP1 USHF.L.U32 UR5, UR4, 0xb, URZ ;  /* 0x0000000b04059899 */ /* 0x000fe400080006ff */
[----:B------:R-:W-:Y:S02]  /*25f0*/  @!UP1 USHF.L.U32 UR4, UR4, 0x1, URZ ;  /* 0x0000000104049899 */ /* 0x000fe400080006ff */
[----:B------:R-:W-:Y:S01]  /*2600*/  UIADD3 UR14, UPT, UPT, UR17, 0x80, URZ ;  /* 0x00000080110e7890 */ /* 0x000fe2000fffe0ff */
[----:B------:R-:W-:Y:S02]  /*2610*/  ISETP.EQ.U32.AND P1, PT, RZ, UR12, P0 ;  /* 0x0000000cff007c0c */ /* 0x000fe40008722070 */
[----:B------:R-:W-:Y:S01]  /*2620*/  LOP3.LUT R35, R0, 0x80, RZ, 0xc0, !PT ;  /* 0x0000008000237812 */ /* 0x000fe200078ec0ff */
[----:B------:R-:W-:-:S03]  /*2630*/  UIADD3 UR6, UPT, UPT, UR6, UR14, URZ ;  /* 0x0000000e06067290 */ /* 0x000fc6000fffe0ff */
[----:B------:R-:W-:Y:S01]  /*2640*/  R2UR UR15, R35 ;  /* 0x00000000230f72ca */ /* 0x000fe200000e0000 */
[----:B------:R-:W-:Y:S01]  /*2650*/  ULEA UR7, UR7, UR6, 0x12 ;  /* 0x0000000607077291 */ /* 0x000fe2000f8e90ff */
[----:B------:R0:W1:Y:S01]  /*2660*/  @!UP2 SYNCS.EXCH.64 URZ, [UR18+0xc008], UR8 ;  /* 0x00c0080812ffa5b2 */ /* 0x0000620008000100 */
[----:B------:R-:W-:Y:S01]  /*2670*/  VOTEU.ALL UP2, P6 ;  /* 0x0000000000ff7886 */ /* 0x000fe20003040000 */
[----:B------:R-:W-:Y:S02]  /*2680*/  UIADD3 UR6, UPT, UPT, UR18, 0x8000, URZ ;  /* 0x0000800012067890 */ /* 0x000fe4000fffe0ff */
[----:B--2---:R0:W-:Y:S04]  /*2690*/  STS.U8 [R74+UR18+0x6000], R3 ;  /* 0x006000034a007988 */ /* 0x0041e80008000012 */
[----:B---3--:R0:W-:Y:S04]  /*26a0*/  STS.U8 [R74+UR18+0x6400], R7 ;  /* 0x006400074a007988 */ /* 0x0081e80008000012 */
[----:B----4-:R0:W-:Y:S04]  /*26b0*/  STS.U8 [R74+UR18+0x6800], R11 ;  /* 0x0068000b4a007988 */ /* 0x0101e80008000012 */
        /* <DEDUP_REMOVED lines=29> */
[----:B-1----:R1:W-:Y:S06]  /*2890*/  MEMBAR.ALL.CTA ;  /* 0x0000000000007992 */ /* 0x0023ec0000008000 */
[----:B-1----:R-:W-:Y:S04]  /*28a0*/  FENCE.VIEW.ASYNC.S ;  /* 0x00000000000073c6 */ /* 0x002fe80000000000 */
[----:B------:R-:W1:Y:S02]  /*28b0*/  FENCE.VIEW.ASYNC.S ;  /* 0x00000000000073c6 */ /* 0x000e640000000000 */
[----:B-1----:R0:W1:Y:S02]  /*28c0*/  @!UP2 SYNCS.EXCH.64 URZ, [UR18+0x8000], UR4 ;  /* 0x0080000412ffa5b2 */ /* 0x0020640008000100 */
[----:B-1----:R-:W-:Y:S06]  /*28d0*/  BAR.SYNC.DEFER_BLOCKING 0x0 ;  /* 0x0000000000007b1d */ /* 0x002fec0000010000 */
[----:B0-----:R-:W-:Y:S05]  /*28e0*/  @!P1 BRA `(.L_x_6) ;  /* 0x0000000000849947 */ /* 0x001fea0003800000 */
[----:B------:R-:W-:Y:S02]  /*28f0*/  UIADD3 UR4, UPT, UPT, UR18, 0x6000, URZ ;  /* 0x0000600012047890 */ /* 0x000fe4000fffe0ff */
[----:B------:R-:W-:Y:S02]  /*2900*/  USHF.R.U32.HI UR8, URZ, 0x4, UR18 ;  /* 0x00000004ff087899 */ /* 0x000fe40008011612 */
[----:B------:R-:W-:Y:S02]  /*2910*/  USHF.R.U32.HI UR4, URZ, 0x4, UR4 ;  /* 0x00000004ff047899 */ /* 0x000fe40008011604 */
[----:B------:R-:W-:Y:S02]  /*2920*/  USGXT.U32 UR8, UR8, 0xe ;  /* 0x0000000e0808789a */ /* 0x000fe40008000000 */
[----:B------:R-:W-:Y:S02]  /*2930*/  USGXT.U32 UR10, UR4, 0xe ;  /* 0x0000000e040a789a */ /* 0x000fe40008000000 */
[----:B------:R-:W-:-:S02]  /*2940*/  UIADD3 UR30, UP2, UPT, UR8, 0x100, URZ ;  /* 0x00000100081e7890 */ /* 0x000fc4000ff5e0ff */
[----:B------:R-:W-:Y:S01]  /*2950*/  UIADD3 UR32, UP3, UPT, UR10, 0x2, URZ ;  /* 0x000000020a207890 */ /* 0x000fe2000ff7e0ff */
[----:B------:R-:W-:Y:S01]  /*2960*/  UMOV UR4, URZ ;  /* 0x000000ff00047c82 */ /* 0x000fe20008000000 */
[----:B------:R-:W-:Y:S01]  /*2970*/  UMOV UR38, 0x0 ;  /* 0x0000000000267882 */ /* 0x000fe20000000000 */
[----:B------:R-:W-:Y:S02]  /*2980*/  UIADD3.X UR31, UPT, UPT, UR4, 0x40004040, URZ, UP2, !UPT ;  /* 0x40004040041f7890 */ /* 0x000fe400097fe4ff */
[----:B------:R-:W-:Y:S02]  /*2990*/  UIADD3.X UR33, UPT, UPT, UR4, 0x40004040, URZ, UP3, !UPT ;  /* 0x4000404004217890 */ /* 0x000fe40009ffe4ff */
[----:B------:R-:W-:Y:S02]  /*29a0*/  UIADD3.64 UR22, UPT, UPT, UR30, 0x100, URZ ;  /* 0x000001001e167897 */ /* 0x000fe4000fffe0ff */
[----:B------:R-:W-:Y:S02]  /*29b0*/  UIADD3.64 UR24, UPT, UPT, UR32, 0x2, URZ ;  /* 0x0000000220187897 */ /* 0x000fe4000fffe0ff */
[----:B------:R-:W-:-:S02]  /*29c0*/  UIADD3.64 UR26, UPT, UPT, UR30, 0x200, URZ ;  /* 0x000002001e1a7897 */ /* 0x000fc4000fffe0ff */
[----:B------:R-:W-:Y:S01]  /*29d0*/  UIADD3.64 UR28, UPT, UPT, UR32, 0x4, URZ ;  /* 0x00000004201c7897 */ /* 0x000fe2000fffe0ff */
[----:B------:R-:W-:Y:S01]  /*29e0*/  UMOV UR39, 0x8108010 ;  /* 0x0810801000277882 */ /* 0x000fe20000000000 */
[----:B------:R-:W-:Y:S01]  /*29f0*/  UMOV UR9, 0x40004040 ;  /* 0x4000404000097882 */ /* 0x000fe20000000000 */
[----:B------:R-:W-:Y:S01]  /*2a00*/  UMOV UR11, 0x40004040 ;  /* 0x40004040000b7882 */ /* 0x000fe20000000000 */
[----:B------:R-:W-:Y:S01]  /*2a10*/  UMOV UR40, 0x0 ;  /* 0x0000000000287882 */ /* 0x000fe20000000000 */
[----:B------:R-:W-:Y:S01]  /*2a20*/  UMOV UR41, 0x8108010 ;  /* 0x0810801000297882 */ /* 0x000fe20000000000 */
[----:B------:R-:W-:Y:S01]  /*2a30*/  UMOV UR42, 0x0 ;  /* 0x00000000002a7882 */ /* 0x000fe20000000000 */
[----:B------:R-:W-:Y:S01]  /*2a40*/  UMOV UR43, 0x8108010 ;  /* 0x08108010002b7882 */ /* 0x000fe20000000000 */
[----:B------:R-:W-:Y:S01]  /*2a50*/  UMOV UR4, UR6 ;  /* 0x0000000600047c82 */ /* 0x000fe20008000000 */
[----:B------:R-:W-:Y:S01]  /*2a60*/  UMOV UR5, URZ ;  /* 0x000000ff00057c82 */ /* 0x000fe20008000000 */
[----:B------:R0:W-:Y:S01]  /*2a70*/  UTCQMMA gdesc[UR8], gdesc[UR10], tmem[UR14], tmem[UR38], idesc[UR39], !UPT ;  /* 0x00ff260a080075ea */ /* 0x0001e2000f80030e */
[----:B------:R-:W-:Y:S01]  /*2a80*/  UMOV UR44, 0x0 ;  /* 0x00000000002c7882 */ /* 0x000fe20000000000 */
[----:B------:R-:W-:Y:S01]  /*2a90*/  UMOV UR45, 0x8108010 ;  /* 0x08108010002d7882 */ /* 0x000fe20000000000 */
[----:B------:R0:W-:Y:S01]  /*2aa0*/  UTCQMMA gdesc[UR30], gdesc[UR32], tmem[UR14], tmem[UR40], idesc[UR41], UPT ;  /* 0x00ff28201e0075ea */ /* 0x0001e2000b80030e */
[----:B------:R-:W-:Y:S01]  /*2ab0*/  UMOV UR4, UR4 ;  /* 0x0000000400047c82 */ /* 0x000fe20008000000 */
[----:B------:R0:W-:Y:S01]  /*2ac0*/  UTCQMMA gdesc[UR22], gdesc[UR24], tmem[UR14], tmem[UR42], idesc[UR43], UPT ;  /* 0x00ff2a18160075ea */ /* 0x0001e2000b80030e */
[----:B------:R0:W-:Y:S01]  /*2ad0*/  UTCQMMA gdesc[UR26], gdesc[UR28], tmem[UR14], tmem[UR44], idesc[UR45], UPT ;  /* 0x00ff2c1c1a0075ea */ /* 0x0001e2000b80030e */
[----:B------:R0:W-:Y:S01]  /*2ae0*/  UTCBAR [UR4], URZ ;  /* 0x000000ff040073e9 */ /* 0x0001e200080000ff */
[----:B------:R-:W-:Y:S01]  /*2af0*/  NOP ;  /* 0x0000000000007918 */ /* 0x000fe20000000000 */
.L_x_6:
[----:B------:R-:W-:Y:S05]  /*2b00*/  @!P0 BRA `(.L_x_7) ;  /* 0x0000000000088947 */ /* 0x000fea0003800000 */
[----:B------:R-:W1:Y:S02]  /*2b10*/  SYNCS.PHASECHK.TRANS64.TRYWAIT P2, [UR18+0x8000], RZ ;  /* 0x008000ffff0075a7 */ /* 0x000e640008041112 */
[----:B-1----:R-:W-:Y:S05]  /*2b20*/  @!P2 BRA `(.L_x_8) ;  /* 0x0000008c007ca947 */ /* 0x002fea0003800000 */
.L_x_7:
[----:B------:R-:W-:Y:S01]  /*2b30*/  BAR.SYNC.DEFER_BLOCKING 0x0 ;  /* 0x0000000000007b1d */ /* 0x000fe20000010000 */
[----:B------:R-:W-:Y:S01]  /*2b40*/  IMAD.U32 R69, RZ, RZ, UR15 ;  /* 0x0000000fff457e24 */ /* 0x000fe2000f8e00ff */
[C---:B------:R-:W-:Y:S01]  /*2b50*/  LOP3.LUT R76, R0.reuse, 0x6f, RZ, 0xc0, !PT ;  /* 0x0000006f004c7812 */ /* 0x040fe200078ec0ff */
[----:B------:R-:W-:-:S03]  /*2b60*/  IMAD.SHL.U32 R70, R0, 0x2, RZ ;  /* 0x0000000200467824 */ /* 0x000fc600078e00ff */
[----:B0-----:R-:W0:Y:S01]  /*2b70*/  LDCU UR4, c[0x0][0x3a8] ;  /* 0x00007500ff0477ac */ /* 0x001e220008000800 */
[----:B------:R-:W-:Y:S01]  /*2b80*/  LEA.HI R69, R69, R76, RZ, 0x1d ;  /* 0x0000004c45457211 */ /* 0x000fe200078fe8ff */
[----:B------:R-:W-:Y:S01]  /*2b90*/  LDTM.16dp32bit_t0_t15.x32 R4, tmem[UR7] ;  /* 0x00000007000479ee */ /* 0x000fe20008a80000 */
[----:B------:R-:W0:Y:S01]  /*2ba0*/  LDTM.16dp32bit_t16_t31.x32 R4, tmem[UR7+0x20] ;  /* 0x00002007000479ee */ /* 0x000e220008aa0000 */
[----:B------:R-:W-:Y:S01]  /*2bb0*/  LOP3.LUT R70, R70, 0x20, RZ, 0xc0, !PT ;  /* 0x0000002046467812 */ /* 0x000fe200078ec0ff */
[----:B------:R-:W1:Y:S01]  /*2bc0*/  LDC.64 R146, c[0x0][0x390] ;  /* 0x0000e400ff927b82 */ /* 0x000e620000000a00 */
[----:B------:R-:W-:Y:S02]  /*2bd0*/  VIADD R42, R69, UR19 ;  /* 0x00000013452a7c36 */ /* 0x000fe40008000000 */
[C---:B------:R-:W-:Y:S02]  /*2be0*/  LOP3.LUT R3, R70.reuse, 0x2, RZ, 0xfc, !PT ;  /* 0x0000000246037812 */ /* 0x040fe400078efcff */
[----:B------:R-:W-:-:S02]  /*2bf0*/  LOP3.LUT R36, R70, 0x3, RZ, 0xfc, !PT ;  /* 0x0000000346247812 */ /* 0x000fc400078efcff */
[C---:B------:R-:W-:Y:S01]  /*2c00*/  ISETP.GE.AND P5, PT, R42.reuse, R3, PT ;  /* 0x000000032a00720c */ /* 0x040fe20003fa6270 */
[----:B------:R-:W2:Y:S01]  /*2c10*/  LDC R64, c[0x0][0x3d8] ;  /* 0x0000f600ff407b82 */ /* 0x000ea20000000800 */
[----:B------:R-:W-:Y:S02]  /*2c20*/  ISETP.GE.AND P3, PT, R42, R70, PT ;  /* 0x000000462a00720c */ /* 0x000fe40003f66270 */
[----:B------:R-:W-:Y:S02]  /*2c30*/  LOP3.LUT R37, R70, 0x4, RZ, 0xfc, !PT ;  /* 0x0000000446257812 */ /* 0x000fe400078efcff */
[C---:B------:R-:W-:Y:S02]  /*2c40*/  ISETP.GE.AND P4, PT, R42.reuse, R36, PT ;  /* 0x000000242a00720c */ /* 0x040fe40003f86270 */
[----:B------:R-:W-:Y:S01]  /*2c50*/  ISETP.GE.AND P2, PT, R42, R37, PT ;  /* 0x000000252a00720c */ /* 0x000fe20003f46270 */
[----:B------:R-:W3:Y:S01]  /*2c60*/  @!P6 SYNCS.CCTL.IV [UR18+0x8000] ;  /* 0x00800000ff00e9b1 */ /* 0x000ee20008000012 */
[----:B------:R-:W-:Y:S01]  /*2c70*/  LOP3.LUT R36, R70, 0x6, RZ, 0xfc, !PT ;  /* 0x0000000646247812 */ /* 0x000fe200078efcff */
[----:B------:R-:W-:Y:S01]  /*2c80*/  NOP ;  /* 0x0000000000007918 */ /* 0x000fe20000000000 */
[----:B0-----:R-:W-:Y:S01]  /*2c90*/  FMUL R3, R4, UR4 ;  /* 0x0000000404037c20 */ /* 0x001fe20008400000 */
[----:B------:R-:W-:Y:S01]  /*2ca0*/  FMUL R5, R5, UR4 ;  /* 0x0000000405057c20 */ /* 0x000fe20008400000 */
[----:B------:R-:W-:Y:S01]  /*2cb0*/  FMUL R6, R6, UR4 ;  /* 0x0000000406067c20 */ /* 0x000fe20008400000 */
[----:B------:R-:W-:Y:S01]  /*2cc0*/  FMUL R8, R8, UR4 ;  /* 0x0000000408087c20 */ /* 0x000fe20008400000 */
[----:B------:R-:W-:Y:S01]  /*2cd0*/  LOP3.LUT R4, R70, 0x5, RZ, 0xfc, !PT ;  /* 0x0000000546047812 */ /* 0x000fe200078efcff */
[----:B------:R-:W-:Y:S01]  /*2ce0*/  FMUL R7, R7, UR4 ;  /* 0x0000000407077c20 */ /* 0x000fe20008400000 */
[----:B------:R-:W-:Y:S01]  /*2cf0*/  FSEL R3, R3, -INF , P3 ;  /* 0xff80000003037808 */ /* 0x000fe20001800000 */
[----:B------:R-:W-:Y:S01]  /*2d00*/  FMUL R9, R9, UR4 ;  /* 0x0000000409097c20 */ /* 0x000fe20008400000 */
[----:B------:R-:W-:Y:S01]  /*2d10*/  ISETP.GT.AND P3, PT, R42, R70, PT ;  /* 0x000000462a00720c */ /* 0x000fe20003f64270 */
[----:B------:R-:W-:Y:S01]  /*2d20*/  FMUL R10, R10, UR4 ;  /* 0x000000040a0a7c20 */ /* 0x000fe20008400000 */
[----:B------:R-:W-:Y:S01]  /*2d30*/  FSEL R6, R6, -INF , P5 ;  /* 0xff80000006067808 */ /* 0x000fe20002800000 */
[----:B------:R-:W-:Y:S01]  /*2d40*/  FMUL R12, R12, UR4 ;  /* 0x000000040c0c7c20 */ /* 0x000fe20008400000 */
[----:B------:R-:W-:Y:S01]  /*2d50*/  FSEL R41, R5, -INF , P3 ;  /* 0xff80000005297808 */ /* 0x000fe20001800000 */
[----:B------:R-:W-:Y:S01]  /*2d60*/  FMUL R11, R11, UR4 ;  /* 0x000000040b0b7c20 */ /* 0x000fe20008400000 */
[----:B------:R-:W-:Y:S01]  /*2d70*/  LOP3.LUT R5, R70, 0x8, RZ, 0xfc, !PT ;  /* 0x0000000846057812 */ /* 0x000fe200078efcff */
[----:B------:R-:W-:Y:S01]  /*2d80*/  FMUL R14, R14, UR4 ;  /* 0x000000040e0e7c20 */ /* 0x000fe20008400000 */
[----:B------:R-:W-:Y:S01]  /*2d90*/  ISETP.GE.AND P3, PT, R42, R4, PT ;  /* 0x000000042a00720c */ /* 0x000fe20003f66270 */
[----:B------:R-:W-:Y:S01]  /*2da0*/  FMUL R39, R15, UR4 ;  /* 0x000000040f277c20 */ /* 0x000fe20008400000 */
[----:B------:R-:W-:Y:S01]  /*2db0*/  FSEL R38, R8, -INF , P2 ;  /* 0xff80000008267808 */ /* 0x000fe20001000000 */
[----:B------:R-:W-:Y:S01]  /*2dc0*/  FMUL R22, R22, UR4 ;  /* 0x0000000416167c20 */ /* 0x000fe20008400000 */
[----:B------:R-:W-:Y:S01]  /*2dd0*/  ISETP.GE.AND P5, PT, R42, R36, PT ;  /* 0x000000242a00720c */ /* 0x000fe20003fa6270 */
[----:B------:R-:W-:Y:S01]  /*2de0*/  FMUL R21, R21, UR4 ;  /* 0x0000000415157c20 */ /* 0x000fe20008400000 */
[----:B------:R-:W-:-:S02]  /*2df0*/  LOP3.LUT R4, R70, 0x7, RZ, 0xfc, !PT ;  /* 0x0000000746047812 */ /* 0x000fc400078efcff */
[----:B------:R-:W-:Y:S02]  /*2e00*/  ISETP.GE.AND P2, PT, R42, R5, PT ;  /* 0x000000052a00720c */ /* 0x000fe40003f46270 */
[----:B------:R-:W-:Y:S02]  /*2e10*/  LOP3.LUT R5, R70, 0xa, RZ, 0xfc, !PT ;  /* 0x0000000a46057812 */ /* 0x000fe400078efcff */
[----:B------:R-:W-:Y:S01]  /*2e20*/  FSEL R43, R7, -INF , P4 ;  /* 0xff800000072b7808 */ /* 0x000fe20002000000 */
[----:B------:R-:W-:Y:S01]  /*2e30*/  FMUL R7, R17, UR4 ;  /* 0x0000000411077c20 */ /* 0x000fe20008400000 */
[----:B------:R-:W-:Y:S01]  /*2e40*/  FSEL R8, R9, -INF , P3 ;  /* 0xff80000009087808 */ /* 0x000fe20001800000 */
[----:B------:R-:W-:Y:S01]  /*2e50*/  FMUL R17, R20, UR4 ;  /* 0x0000000414117c20 */ /* 0x000fe20008400000 */
[----:B------:R-:W-:Y:S01]  /*2e60*/  ISETP.GE.AND P4, PT, R42, R4, PT ;  /* 0x000000042a00720c */ /* 0x000fe20003f86270 */
[----:B------:R-:W-:Y:S01]  /*2e70*/  FMUL R20, R27, UR4 ;  /* 0x000000041b147c20 */ /* 0x000fe20008400000 */
[----:B------:R-:W-:Y:S01]  /*2e80*/  FSEL R9, R10, -INF , P5 ;  /* 0xff8000000a097808 */ /* 0x000fe20002800000 */
[----:B------:R-:W-:Y:S01]  /*2e90*/  FMUL R10, R13, UR4 ;  /* 0x000000040d0a7c20 */ /* 0x000fe20008400000 */
[----:B------:R-:W-:Y:S01]  /*2ea0*/  LOP3.LUT R4, R70, 0x9, RZ, 0xfc, !PT ;  /* 0x0000000946047812 */ /* 0x000fe200078efcff */
[----:B------:R-:W-:Y:S01]  /*2eb0*/  FMUL R13, R24, UR4 ;  /* 0x00000004180d7c20 */ /* 0x000fe20008400000 */
[----:B------:R-:W-:-:S02]  /*2ec0*/  ISETP.GE.AND P5, PT, R42, R5, PT ;  /* 0x000000052a00720c */ /* 0x000fc40003fa6270 */
[----:B------:R-:W-:Y:S02]  /*2ed0*/  LOP3.LUT R5, R70, 0xc, RZ, 0xfc, !PT ;  /* 0x0000000c46057812 */ /* 0x000fe400078efcff */
[----:B------:R-:W-:Y:S02]  /*2ee0*/  ISETP.GE.AND P3, PT, R42, R4, PT ;  /* 0x000000042a00720c */ /* 0x000fe40003f66270 */
[----:B------:R-:W-:Y:S01]  /*2ef0*/  FSEL R37, R12, -INF , P2 ;  /* 0xff8000000c257808 */ /* 0x000fe20001000000 */
[----:B------:R-:W-:Y:S01]  /*2f00*/  FMUL R12, R18, UR4 ;  /* 0x00000004120c7c20 */ /* 0x000fe20008400000 */
[----:B------:R-:W-:Y:S01]  /*2f10*/  LOP3.LUT R4, R70, 0xb, RZ, 0xfc, !PT ;  /* 0x0000000b46047812 */ /* 0x000fe200078efcff */
[----:B------:R-:W-:Y:S01]  /*2f20*/  FMUL R18, R19, UR4 ;  /* 0x0000000413127c20 */ /* 0x000fe20008400000 */
[----:B------:R-:W-:Y:S02]  /*2f30*/  ISETP.GE.AND P2, PT, R42, R5, PT ;  /* 0x000000052a00720c */ /* 0x000fe40003f46270 */
[----:B------:R-:W-:-:S02]  /*2f40*/  LOP3.LUT R5, R70, 0xe, RZ, 0xfc, !PT ;  /* 0x0000000e46057812 */ /* 0x000fc400078efcff */
[----:B------:R-:W-:Y:S02]  /*2f50*/  FSEL R36, R11, -INF , P4 ;  /* 0xff8000000b247808 */ /* 0x000fe40002000000 */
[----:B------:R-:W-:Y:S01]  /*2f60*/  FSEL R15, R14, -INF , P5 ;  /* 0xff8000000e0f7808 */ /* 0x000fe20002800000 */
[----:B------:R-:W-:Y:S01]  /*2f70*/  FMUL R14, R16, UR4 ;  /* 0x00000004100e7c20 */ /* 0x000fe20008400000 */
[----:B------:R-:W-:Y:S01]  /*2f80*/  ISETP.GE.AND P4, PT, R42, R4, PT ;  /* 0x000000042a00720c */ /* 0x000fe20003f86270 */
[----:B------:R-:W-:Y:S01]  /*2f90*/  FMUL R16, R23, UR4 ;  /* 0x0000000417107c20 */ /* 0x000fe20008400000 */
[----:B------:R-:W-:Y:S02]  /*2fa0*/  LOP3.LUT R4, R70, 0xd, RZ, 0xfc, !PT ;  /* 0x0000000d46047812 */ /* 0x000fe400078efcff */
[----:B------:R-:W-:Y:S02]  /*2fb0*/  ISETP.GE.AND P5, PT, R42, R5, PT ;  /* 0x000000052a00720c */ /* 0x000fe40003fa6270 */
[----:B------:R-:W-:-:S02]  /*2fc0*/  LOP3.LUT R5, R70, 0x10, RZ, 0xfc, !PT ;  /* 0x0000001046057812 */ /* 0x000fc400078efcff */
[----:B------:R-:W-:Y:S02]  /*2fd0*/  FSEL R10, R10, -INF , P3 ;  /* 0xff8000000a0a7808 */ /* 0x000fe40001800000 */
[----:B------:R-:W-:Y:S02]  /*2fe0*/  ISETP.GE.AND P3, PT, R42, R4, PT ;  /* 0x000000042a00720c */ /* 0x000fe40003f66270 */
[----:B------:R-:W-:Y:S02]  /*2ff0*/  FSEL R14, R14, -INF , P2 ;  /* 0xff8000000e0e7808 */ /* 0x000fe40001000000 */
        /* <DEDUP_REMOVED lines=17> */
[----:B------:R-:W-:Y:S01]  /*3110*/  FSEL R23, R22, -INF , P5 ;  /* 0xff80000016177808 */ /* 0x000fe20002800000 */
[----:B------:R-:W-:Y:S01]  /*3120*/  FMUL R22, R29, UR4 ;  /* 0x000000041d167c20 */ /* 0x000fe20008400000 */
[----:B------:R-:W-:Y:S01]  /*3130*/  LOP3.LUT R4, R70, 0x15, RZ, 0xfc, !PT ;  /* 0x0000001546047812 */ /* 0x000fe200078efcff */
[----:B------:R-:W-:Y:S01]  /*3140*/  FMUL R29, R35, UR4 ;  /* 0x00000004231d7c20 */ /* 0x000fe20008400000 */
[----:B------:R-:W-:Y:S02]  /*3150*/  ISETP.GE.AND P5, PT, R42, R5, PT ;  /* 0x000000052a00720c */ /* 0x000fe40003fa6270 */
[----:B------:R-:W-:-:S02]  /*3160*/  FMNMX3 R5, R3, R41, R6, !PT ;  /* 0x0000002903057276 */ /* 0x000fc40007800006 */
[----:B------:R-:W-:Y:S02]  /*3170*/  FSEL R40, R21, -INF , P3 ;  /* 0xff80000015287808 */ /* 0x000fe40001800000 */
[----:B------:R-:W-:Y:S02]  /*3180*/  ISETP.GE.AND P3, PT, R42, R4, PT ;  /* 0x000000042a00720c */ /* 0x000fe40003f66270 */
[C---:B------:R-:W-:Y:S02]  /*3190*/  LOP3.LUT R11, R70.reuse, 0x18, RZ, 0xfc, !PT ;  /* 0x00000018460b7812 */ /* 0x040fe400078efcff */
[----:B------:R-:W-:Y:S02]  /*31a0*/  LOP3.LUT R4, R70, 0x17, RZ, 0xfc, !PT ;  /* 0x0000001746047812 */ /* 0x000fe400078efcff */
[----:B------:R-:W-:Y:S02]  /*31b0*/  FMNMX3 R5, R5, R43, R38, !PT ;  /* 0x0000002b05057276 */ /* 0x000fe40007800026 */
[----:B------:R-:W-:-:S02]  /*31c0*/  FSEL R13, R13, -INF , P2 ;  /* 0xff8000000d0d7808 */ /* 0x000fc40001000000 */
[----:B------:R-:W-:Y:S02]  /*31d0*/  FSEL R16, R16, -INF , P4 ;  /* 0xff80000010107808 */ /* 0x000fe40002000000 */
[C---:B------:R-:W-:Y:S02]  /*31e0*/  ISETP.GE.AND P2, PT, R42.reuse, R11, PT ;  /* 0x0000000b2a00720c */ /* 0x040fe40003f46270 */
[----:B------:R-:W-:Y:S01]  /*31f0*/  ISETP.GE.AND P4, PT, R42, R4, PT ;  /* 0x000000042a00720c */ /* 0x000fe20003f86270 */
[----:B------:R-:W-:Y:S01]  /*3200*/  FMUL R4, R25, UR4 ;  /* 0x0000000419047c20 */ /* 0x000fe20008400000 */
[----:B------:R-:W-:Y:S01]  /*3210*/  FMNMX3 R11, R5, R8, R9, !PT ;  /* 0x00000008050b7276 */ /* 0x000fe20007800009 */
[----:B------:R-:W-:Y:S01]  /*3220*/  FMUL R5, R26, UR4 ;  /* 0x000000041a057c20 */ /* 0x000fe20008400000 */
[----:B------:R-:W-:Y:S02]  /*3230*/  LOP3.LUT R19, R70, 0x19, RZ, 0xfc, !PT ;  /* 0x0000001946137812 */ /* 0x000fe400078efcff */
[----:B------:R-:W-:-:S02]  /*3240*/  FMNMX3 R11, R11, R36, R37, !PT ;  /* 0x000000240b0b7276 */ /* 0x000fc40007800025 */
[----:B------:R-:W-:Y:S02]  /*3250*/  FSEL R4, R4, -INF , P3 ;  /* 0xff80000004047808 */ /* 0x000fe40001800000 */
[----:B------:R-:W-:Y:S02]  /*3260*/  ISETP.GE.AND P3, PT, R42, R19, PT ;  /* 0x000000132a00720c */ /* 0x000fe40003f66270 */
[----:B------:R-:W-:Y:S01]  /*3270*/  FMNMX3 R19, R11, R10, R15, !PT ;  /* 0x0000000a0b137276 */ /* 0x000fe2000780000f */
[----:B------:R-:W-:Y:S01]  /*3280*/  FMUL R11, R28, UR4 ;  /* 0x000000041c0b7c20 */ /* 0x000fe20008400000 */
[----:B------:R-:W-:Y:S01]  /*3290*/  LOP3.LUT R21, R70, 0x1a, RZ, 0xfc, !PT ;  /* 0x0000001a46157812 */ /* 0x000fe200078efcff */
[----:B------:R-:W-:Y:S01]  /*32a0*/  FMUL R28, R33, UR4 ;  /* 0x00000004211c7c20 */ /* 0x000fe20008400000 */
[----:B------:R-:W-:Y:S02]  /*32b0*/  FMNMX3 R19, R19, R39, R14, !PT ;  /* 0x0000002713137276 */ /* 0x000fe4000780000e */
[----:B------:R-:W-:-:S02]  /*32c0*/  FSEL R5, R5, -INF , P5 ;  /* 0xff80000005057808 */ /* 0x000fc40002800000 */
[----:B------:R-:W-:Y:S02]  /*32d0*/  FMNMX3 R19, R19, R7, R12, !PT ;  /* 0x0000000713137276 */ /* 0x000fe4000780000c */
[----:B------:R-:W-:Y:S02]  /*32e0*/  ISETP.GE.AND P5, PT, R42, R21, PT ;  /* 0x000000152a00720c */ /* 0x000fe40003fa6270 */
[----:B------:R-:W-:Y:S02]  /*32f0*/  LOP3.LUT R21, R70, 0x1b, RZ, 0xfc, !PT ;  /* 0x0000001b46157812 */ /* 0x000fe400078efcff */
[----:B------:R-:W-:Y:S02]  /*3300*/  FMNMX3 R19, R19, R18, R17, !PT ;  /* 0x0000001213137276 */ /* 0x000fe40007800011 */
[----:B------:R-:W-:Y:S02]  /*3310*/  FSEL R20, R20, -INF , P4 ;  /* 0xff80000014147808 */ /* 0x000fe40002000000 */
[----:B------:R-:W-:-:S02]  /*3320*/  ISETP.GE.AND P4, PT, R42, R21, PT ;  /* 0x000000152a00720c */ /* 0x000fc40003f86270 */
[C---:B------:R-:W-:Y:S02]  /*3330*/  LOP3.LUT R21, R70.reuse, 0x1c, RZ, 0xfc, !PT ;  /* 0x0000001c46157812 */ /* 0x040fe400078efcff */
[----:B------:R-:W-:Y:S01]  /*3340*/  FMNMX3 R24, R19, R40, R23, !PT ;  /* 0x0000002813187276 */ /* 0x000fe20007800017 */
[----:B------:R-:W-:Y:S01]  /*3350*/  FMUL R19, R31, UR4 ;  /* 0x000000041f137c20 */ /* 0x000fe20008400000 */
[----:B------:R-:W-:Y:S01]  /*3360*/  LOP3.LUT R25, R70, 0x1d, RZ, 0xfc, !PT ;  /* 0x0000001d46197812 */ /* 0x000fe200078efcff */
[----:B------:R-:W-:Y:S01]  /*3370*/  FMUL R31, R34, UR4 ;  /* 0x00000004221f7c20 */ /* 0x000fe20008400000 */
[----:B------:R-:W-:Y:S02]  /*3380*/  FSEL R11, R11, -INF , P2 ;  /* 0xff8000000b0b7808 */ /* 0x000fe40001000000 */
[----:B------:R-:W-:Y:S01]  /*3390*/  ISETP.GE.AND P2, PT, R42, R21, PT ;  /* 0x000000152a00720c */ /* 0x000fe20003f46270 */
[----:B------:R-:W-:Y:S01]  /*33a0*/  FMUL R21, R30, UR4 ;  /* 0x000000041e157c20 */ /* 0x000fe20008400000 */
[----:B------:R-:W-:-:S02]  /*33b0*/  FSEL R22, R22, -INF , P3 ;  /* 0xff80000016167808 */ /* 0x000fc40001800000 */
[----:B------:R-:W-:Y:S02]  /*33c0*/  FMNMX3 R24, R24, R16, R13, !PT ;  /* 0x0000001018187276 */ /* 0x000fe4000780000d */
[----:B------:R-:W-:Y:S02]  /*33d0*/  ISETP.GE.AND P3, PT, R42, R25, PT ;  /* 0x000000192a00720c */ /* 0x000fe40003f66270 */
[----:B------:R-:W-:Y:S02]  /*33e0*/  LOP3.LUT R25, R70, 0x1e, RZ, 0xfc, !PT ;  /* 0x0000001e46197812 */ /* 0x000fe400078efcff */
[----:B------:R-:W-:Y:S02]  /*33f0*/  FMNMX3 R24, R24, R4, R5, !PT ;  /* 0x0000000418187276 */ /* 0x000fe40007800005 */
[----:B------:R-:W-:Y:S02]  /*3400*/  FSEL R21, R21, -INF , P5 ;  /* 0xff80000015157808 */ /* 0x000fe40002800000 */
[----:B------:R-:W-:Y:S01]  /*3410*/  ISETP.GE.AND P5, PT, R42, R25, PT ;  /* 0x000000192a00720c */ /* 0x000fe20003fa6270 */
[----:B------:R-:W-:Y:S01]  /*3420*/  FMUL R25, R32, UR4 ;  /* 0x0000000420197c20 */ /* 0x000fe20008400000 */
[----:B------:R-:W-:Y:S01]  /*3430*/  FMNMX3 R24, R24, R20, R11, !PT ;  /* 0x0000001418187276 */ /* 0x000fe2000780000b */
[----:B------:R-:W0:Y:S01]  /*3440*/  LDCU.64 UR4, c[0x0][0x3d0] ;  /* 0x00007a00ff0477ac */ /* 0x000e220008000a00 */
[----:B------:R-:W-:-:S02]  /*3450*/  LOP3.LUT R26, R70, 0x1f, RZ, 0xfc, !PT ;  /* 0x0000001f461a7812 */ /* 0x000fc400078efcff */
[----:B------:R-:W-:Y:S02]  /*3460*/  FSEL R19, R19, -INF , P4 ;  /* 0xff80000013137808 */ /* 0x000fe40002000000 */
[----:B------:R-:W-:Y:S02]  /*3470*/  FSEL R25, R25, -INF , P2 ;  /* 0xff80000019197808 */ /* 0x000fe40001000000 */
[----:B------:R-:W-:Y:S02]  /*3480*/  FMNMX3 R24, R24, R22, R21, !PT ;  /* 0x0000001618187276 */ /* 0x000fe40007800015 */
[----:B------:R-:W-:Y:S02]  /*3490*/  ISETP.GE.AND P4, PT, R42, R26, PT ;  /* 0x0000001a2a00720c */ /* 0x000fe40003f86270 */
[----:B------:R-:W-:Y:S02]  /*34a0*/  FSEL R28, R28, -INF , P3 ;  /* 0xff8000001c1c7808 */ /* 0x000fe40001800000 */
[----:B------:R-:W-:-:S02]  /*34b0*/  FSEL R31, R31, -INF , P5 ;  /* 0xff8000001f1f7808 */ /* 0x000fc40002800000 */
[----:B------:R-:W-:Y:S02]  /*34c0*/  FMNMX3 R24, R24, R19, R25, !PT ;  /* 0x0000001318187276 */ /* 0x000fe40007800019 */
[----:B------:R-:W-:Y:S01]  /*34d0*/  FSEL R29, R29, -INF , P4 ;  /* 0xff8000001d1d7808 */ /* 0x000fe20002000000 */
[----:B0-----:R-:W-:Y:S01]  /*34e0*/  UIMAD UR4, UR20, UR4, URZ ;  /* 0x00000004140472a4 */ /* 0x001fe2000f8e02ff */
[----:B------:R-:W-:Y:S02]  /*34f0*/  FMNMX3 R24, R24, R28, R31, !PT ;  /* 0x0000001c18187276 */ /* 0x000fe4000780001f */
[----:B------:R-:W-:Y:S02]  /*3500*/  SHF.R.U32.HI R30, RZ, 0x2, R0 ;  /* 0x00000002ff1e7819 */ /* 0x000fe40000011600 */
[----:B------:R-:W-:Y:S02]  /*3510*/  FMNMX R26, R29, R24, !PT ;  /* 0x000000181d1a7209 */ /* 0x000fe40007800000 */
[----:B------:R-:W-:-:S02]  /*3520*/  LOP3.LUT R33, R30, 0x38, RZ, 0xc0, !PT ;  /* 0x000000381e217812 */ /* 0x000fc400078ec0ff */
[----:B------:R-:W-:Y:S01]  /*3530*/  LOP3.LUT R24, R0, 0x3f, RZ, 0xc0, !PT ;  /* 0x0000003f00187812 */ /* 0x000fe200078ec0ff */
[----:B------:R-:W0:Y:S01]  /*3540*/  SHFL.BFLY PT, R27, R26, 0x10, 0x1f ;  /* 0x0e001f001a1b7f89 */ /* 0x000e2200000e0000 */
[--C-:B------:R-:W-:Y:S02]  /*3550*/  SHF.R.U32.HI R30, RZ, 0x6, R0.reuse ;  /* 0x00000006ff1e7819 */ /* 0x100fe40000011600 */
[--C-:B------:R-:W-:Y:S02]  /*3560*/  SHF.R.U32.HI R35, RZ, 0x1, R0.reuse ;  /* 0x00000001ff237819 */ /* 0x100fe40000011600 */
[----:B0-----:R-:W-:Y:S01]  /*3570*/  FMNMX3 R150, R26, -INF , R27, !PT ;  /* 0xff8000001a967876 */ /* 0x001fe2000780001b */
[----:B------:R-:W-:Y:S01]  /*3580*/  IMAD R27, R24, UR5, RZ ;  /* 0x00000005181b7c24 */ /* 0x000fe2000f8e02ff */
[----:B------:R-:W-:Y:S01]  /*3590*/  LOP3.LUT R26, R33, 0x1f, R0, 0xf8, !PT ;  /* 0x0000001f211a7812 */ /* 0x000fe200078ef800 */
[----:B------:R-:W-:Y:S01]  /*35a0*/  USHF.R.S32.HI UR5, URZ, 0x1f, UR4 ;  /* 0x0000001fff057899 */ /* 0x000fe20008011404 */
[----:B------:R-:W-:Y:S01]  /*35b0*/  SGXT.U32 R24, R30, 0x2 ;  /* 0x000000021e18781a */ /* 0x000fe20000000000 */
[----:B------:R-:W-:Y:S01]  /*35c0*/  FADD R30, -R150, -INF ;  /* 0xff800000961e7421 */ /* 0x000fe20000000100 */
[----:B-1----:R-:W-:Y:S01]  /*35d0*/  IADD3 R146, P2, P3, R27, UR4, R146 ;  /* 0x000000041b927c10 */ /* 0x002fe2000fb5e092 */
[----:B------:R-:W-:Y:S01]  /*35e0*/  IMAD.SHL.U32 R26, R26, 0x10, RZ ;  /* 0x000000101a1a7824 */ /* 0x000fe200078e00ff */
[----:B------:R-:W-:Y:S01]  /*35f0*/  SHF.R.S32.HI R32, RZ, 0x1f, R27 ;  /* 0x0000001fff207819 */ /* 0x000fe2000001141b */
[----:B------:R-:W-:Y:S01]  /*3600*/  FMUL R149, R30, 1.4426950216293334961 ;  /* 0x3fb8aa3b1e957820 */ /* 0x000fe20000400000 */
[----:B--2---:R-:W-:Y:S01]  /*3610*/  IMAD R33, R24, R64, RZ ;  /* 0x0000004018217224 */ /* 0x004fe200078e02ff */
[----:B------:R-:W-:-:S02]  /*3620*/  LEA.HI R34, R0, 0x1c, RZ, 0x1a ;  /* 0x0000001c00227811 */ /* 0x000fc400078fd0ff */
[----:B------:R-:W-:Y:S02]  /*3630*/  LOP3.LUT R30, R26, 0x1b0, RZ, 0xc0, !PT ;  /* 0x000001b01a1e7812 */ /* 0x000fe400078ec0ff */
[----:B------:R-:W-:Y:S01]  /*3640*/  IADD3.X R62, PT, PT, R32, UR5, R147, P2, P3 ;  /* 0x00000005203e7c10 */ /* 0x000fe200097e6493 */
[----:B------:R-:W3:Y:S01]  /*3650*/  MUFU.EX2 R149, R149 ;  /* 0x0000009500957308 */ /* 0x000ee20000000800 */
[----:B------:R-:W-:Y:S01]  /*3660*/  LOP3.LUT R68, R30, 0x40, R35, 0xf8, !PT ;  /* 0x000000401e447812 */ /* 0x000fe200078ef823 */
[----:B------:R-:W-:Y:S01]  /*3670*/  IMAD R35, R64, 0x4, R33 ;  /* 0x0000000440237824 */ /* 0x000fe200078e0221 */
[C---:B------:R-:W-:Y:S02]  /*3680*/  IADD3 R248, P2, PT, R33.reuse, R146, RZ ;  /* 0x0000009221f87210 */ /* 0x040fe40007f5e0ff */
[----:B------:R-:W-:Y:S01]  /*3690*/  LEA.HI R30, R0, 0xc, RZ, 0x1a ;  /* 0x0000000c001e7811 */ /* 0x000fe200078fd0ff */
[----:B------:R-:W-:Y:S01]  /*36a0*/  IMAD R45, R64, 0x4, R35 ;  /* 0x00000004402d7824 */ /* 0x000fe200078e0223 */
[----:B------:R-:W-:Y:S01]  /*36b0*/  LEA.HI.X.SX32 R249, R33, R62, 0x1, P2 ;  /* 0x0000003e21f97211 */ /* 0x000fe200010f0eff */
[----:B------:R-:W-:Y:S01]  /*36c0*/  IMAD R51, R34, R64, RZ ;  /* 0x0000004022337224 */ /* 0x000fe200078e02ff */
[C---:B------:R-:W-:Y:S01]  /*36d0*/  IADD3 R246, P2, PT, R35.reuse, R146, RZ ;  /* 0x0000009223f67210 */ /* 0x040fe20007f5e0ff */
[----:B------:R-:W-:Y:S01]  /*36e0*/  IMAD R47, R30, R64, RZ ;  /* 0x000000401e2f7224 */ /* 0x000fe200078e02ff */
[----:B------:R-:W-:Y:S01]  /*36f0*/  LEA.HI R44, R0, 0x2c, RZ, 0x1a ;  /* 0x0000002c002c7811 */ /* 0x000fe200078fd0ff */
[----:B------:R-:W-:Y:S01]  /*3700*/  VIADD R68, R68, UR18 ;  /* 0x0000001244447c36 */ /* 0x000fe20008000000 */
[----:B------:R-:W-:-:S02]  /*3710*/  LEA.HI.X.SX32 R247, R35, R62, 0x1, P2 ;  /* 0x0000003e23f77211 */ /* 0x000fc400010f0eff */
[-C--:B------:R-:W-:Y:S02]  /*3720*/  IADD3 R244, P2, PT, R45, R146.reuse, RZ ;  /* 0x000000922df47210 */ /* 0x080fe40007f5e0ff */
[----:B------:R-:W-:Y:S01]  /*3730*/  IADD3 R242, P3, PT, R47, R146, RZ ;  /* 0x000000922ff27210 */ /* 0x000fe20007f7e0ff */
[----:B------:R-:W-:Y:S01]  /*3740*/  IMAD R55, R44, R64, RZ ;  /* 0x000000402c377224 */ /* 0x000fe200078e02ff */
[-C--:B------:R-:W-:Y:S01]  /*3750*/  LEA.HI.X.SX32 R245, R45, R62.reuse, 0x1, P2 ;  /* 0x0000003e2df57211 */ /* 0x080fe200010f0eff */
[----:B------:R-:W-:Y:S01]  /*3760*/  IMAD R45, R64, 0x8, R45 ;  /* 0x00000008402d7824 */ /* 0x000fe200078e022d */
[----:B------:R-:W-:Y:S01]  /*3770*/  LEA.HI.X.SX32 R243, R47, R62, 0x1, P3 ;  /* 0x0000003e2ff37211 */ /* 0x000fe200018f0eff */
[----:B---3--:R-:W-:Y:S01]  /*3780*/  STSM.16.M88 [R68+0x6000], R149 ;  /* 0x0060009544007844 */ /* 0x008fe20000000000 */
[----:B------:R-:W-:Y:S01]  /*3790*/  LEA.HI R48, R0, 0x3c, RZ, 0x1a ;  /* 0x0000003c00307811 */ /* 0x000fe200078fd0ff */
[----:B------:R-:W-:Y:S01]  /*37a0*/  IMAD R47, R64, 0x4, R45 ;  /* 0x00000004402f7824 */ /* 0x000fe200078e022d */
[----:B------:R-:W-:-:S02]  /*37b0*/  IADD3 R240, P2, PT, R45, R146, RZ ;  /* 0x000000922df07210 */ /* 0x000fc40007f5e0ff */
[----:B------:R-:W-:Y:S01]  /*37c0*/  LEA.HI R52, R0, 0x4c, RZ, 0x1a ;  /* 0x0000004c00347811 */ /* 0x000fe200078fd0ff */
[----:B------:R-:W-:Y:S01]  /*37d0*/  IMAD R49, R64, 0x4, R47 ;  /* 0x0000000440317824 */ /* 0x000fe200078e022f */
[----:B------:R-:W-:Y:S02]  /*37e0*/  LEA.HI.X.SX32 R241, R45, R62, 0x1, P2 ;  /* 0x0000003e2df17211 */ /* 0x000fe400010f0eff */
[C---:B------:R-:W-:Y:S02]  /*37f0*/  IADD3 R238, P2, PT, R47.reuse, R146, RZ ;  /* 0x000000922fee7210 */ /* 0x040fe40007f5e0ff */
[----:B------:R-:W-:Y:S02]  /*3800*/  LEA.HI R56, R0, 0x5c, RZ, 0x1a ;  /* 0x0000005c00387811 */ /* 0x000fe400078fd0ff */
[----:B------:R-:W-:Y:S02]  /*3810*/  LEA.HI.X.SX32 R239, R47, R62, 0x1, P2 ;  /* 0x0000003e2fef7211 */ /* 0x000fe400010f0eff */
[----:B------:R-:W-:-:S02]  /*3820*/  IADD3 R236, P2, PT, R49, R146, RZ ;  /* 0x0000009231ec7210 */ /* 0x000fc40007f5e0ff */
[----:B------:R-:W-:Y:S02]  /*3830*/  IADD3 R234, P3, PT, R51, R146, RZ ;  /* 0x0000009233ea7210 */ /* 0x000fe40007f7e0ff */
[-C--:B------:R-:W-:Y:S01]  /*3840*/  LEA.HI.X.SX32 R237, R49, R62.reuse, 0x1, P2 ;  /* 0x0000003e31ed7211 */ /* 0x080fe200010f0eff */
[----:B------:R-:W-:Y:S01]  /*3850*/  IMAD R49, R64, 0x8, R49 ;  /* 0x0000000840317824 */ /* 0x000fe200078e0231 */
[----:B------:R-:W-:Y:S02]  /*3860*/  LEA.HI.X.SX32 R235, R51, R62, 0x1, P3 ;  /* 0x0000003e33eb7211 */ /* 0x000fe400018f0eff */
[----:B------:R-:W-:Y:S01]  /*3870*/  LEA.HI R58, R0, 0x6c, RZ, 0x1a ;  /* 0x0000006c003a7811 */ /* 0x000fe200078fd0ff */
[----:B------:R-:W-:Y:S01]  /*3880*/  IMAD R51, R64, 0x4, R49 ;  /* 0x0000000440337824 */ /* 0x000fe200078e0231 */
[C---:B------:R-:W-:Y:S02]  /*3890*/  IADD3 R232, P2, PT, R49.reuse, R146, RZ ;  /* 0x0000009231e87210 */ /* 0x040fe40007f5e0ff */
[----:B------:R-:W-:Y:S01]  /*38a0*/  LEA.HI R60, R0, 0x7c, RZ, 0x1a ;  /* 0x0000007c003c7811 */ /* 0x000fe200078fd0ff */
[----:B------:R-:W-:Y:S01]  /*38b0*/  IMAD R53, R64, 0x4, R51 ;  /* 0x0000000440357824 */ /* 0x000fe200078e0233 */
[----:B------:R-:W-:-:S02]  /*38c0*/  LEA.HI.X.SX32 R233, R49, R62, 0x1, P2 ;  /* 0x0000003e31e97211 */ /* 0x000fc400010f0eff */
[C---:B------:R-:W-:Y:S02]  /*38d0*/  IADD3 R230, P2, PT, R51.reuse, R146, RZ ;  /* 0x0000009233e67210 */ /* 0x040fe40007f5e0ff */
[----:B------:R-:W-:Y:S01]  /*38e0*/  PRMT R27, RZ, 0x7610, R27 ;  /* 0x00007610ff1b7816 */ /* 0x000fe2000000001b */
[----:B------:R-:W-:Y:S01]  /*38f0*/  BAR.SYNC.DEFER_BLOCKING 0x0 ;  /* 0x0000000000007b1d */ /* 0x000fe20000010000 */
[----:B------:R-:W-:Y:S02]  /*3900*/  LEA.HI.X.SX32 R231, R51, R62, 0x1, P2 ;  /* 0x0000003e33e77211 */ /* 0x000fe400010f0eff */
[-C--:B------:R-:W-:Y:S02]  /*3910*/  IADD3 R228, P2, PT, R53, R146.reuse, RZ ;  /* 0x0000009235e47210 */ /* 0x080fe40007f5e0ff */
[----:B------:R-:W-:Y:S02]  /*3920*/  IADD3 R226, P3, PT, R55, R146, RZ ;  /* 0x0000009237e27210 */ /* 0x000fe40007f7e0ff */
[-C--:B------:R-:W-:Y:S01]  /*3930*/  LEA.HI.X.SX32 R229, R53, R62.reuse, 0x1, P2 ;  /* 0x0000003e35e57211 */ /* 0x080fe200010f0eff */
[----:B------:R-:W-:Y:S01]  /*3940*/  IMAD R53, R64, 0x8, R53 ;  /* 0x0000000840357824 */ /* 0x000fe200078e0235 */
[----:B------:R-:W-:-:S02]  /*3950*/  LEA.HI.X.SX32 R227, R55, R62, 0x1, P3 ;  /* 0x0000003e37e37211 */ /* 0x000fc400018f0eff */
[----:B------:R-:W-:Y:S01]  /*3960*/  PRMT R24, RZ, 0x7610, R24 ;  /* 0x00007610ff187816 */ /* 0x000fe20000000018 */
[----:B------:R-:W-:Y:S01]  /*3970*/  IMAD R55, R64, 0x4, R53 ;  /* 0x0000000440377824 */ /* 0x000fe200078e0235 */
[----:B------:R-:W-:-:S03]  /*3980*/  IADD3 R224, P2, PT, R53, R146, RZ ;  /* 0x0000009235e07210 */ /* 0x000fc60007f5e0ff */
[----:B------:R-:W-:Y:S01]  /*3990*/  IMAD R57, R64, 0x4, R55 ;  /* 0x0000000440397824 */ /* 0x000fe200078e0237 */
[----:B------:R-:W-:Y:S02]  /*39a0*/  LEA.HI.X.SX32 R225, R53, R62, 0x1, P2 ;  /* 0x0000003e35e17211 */ /* 0x000fe400010f0eff */
[----:B------:R-:W-:Y:S01]  /*39b0*/  IADD3 R222, P2, PT, R55, R146, RZ ;  /* 0x0000009237de7210 */ /* 0x000fe20007f5e0ff */
[----:B------:R-:W-:-:S03]  /*39c0*/  IMAD R59, R48, R64, RZ ;  /* 0x00000040303b7224 */ /* 0x000fc600078e02ff */
[----:B------:R-:W-:Y:S01]  /*39d0*/  LEA.HI.X.SX32 R223, R55, R62, 0x1, P2 ;  /* 0x0000003e37df7211 */ /* 0x000fe200010f0eff */
[----:B------:R-:W-:Y:S01]  /*39e0*/  IMAD R77, R56, R64, RZ ;  /* 0x00000040384d7224 */ /* 0x000fe200078e02ff */
[----:B------:R-:W-:Y:S01]  /*39f0*/  IADD3 R220, P2, PT, R57, R146, RZ ;  /* 0x0000009239dc7210 */ /* 0x000fe20007f5e0ff */
[----:B------:R-:W-:Y:S01]  /*3a00*/  IMAD R115, R58, R64, RZ ;  /* 0x000000403a737224 */ /* 0x000fe200078e02ff */
[----:B------:R-:W-:Y:S01]  /*3a10*/  IADD3 R218, P3, PT, R59, R146, RZ ;  /* 0x000000923bda7210 */ /* 0x000fe20007f7e0ff */
[----:B------:R-:W-:Y:S01]  /*3a20*/  IMAD R155, R60, R64, RZ ;  /* 0x000000403c9b7224 */ /* 0x000fe200078e02ff */
[-C--:B------:R-:W-:Y:S01]  /*3a30*/  LEA.HI.X.SX32 R221, R57, R62.reuse, 0x1, P2 ;  /* 0x0000003e39dd7211 */ /* 0x080fe200010f0eff */
[C---:B------:R-:W-:Y:S01]  /*3a40*/  IMAD R57, R64.reuse, 0x8, R57 ;  /* 0x0000000840397824 */ /* 0x040fe200078e0239 */
[----:B------:R-:W-:Y:S01]  /*3a50*/  LEA.HI.X.SX32 R219, R59, R62, 0x1, P3 ;  /* 0x0000003e3bdb7211 */ /* 0x000fe200018f0eff */
[----:B------:R-:W2:Y:S02]  /*3a60*/  @P0 LDG.E.U8 R27, desc[UR36][R248.64] ;  /* 0x00000024f81b0981 */ /* 0x000ea4000c1e1100 */
[C---:B------:R-:W-:Y:S01]  /*3a70*/  IMAD R59, R64.reuse, 0x4, R57 ;  /* 0x00000004403b7824 */ /* 0x040fe200078e0239 */
[C---:B------:R-:W-:Y:S01]  /*3a80*/  IADD3 R216, P2, PT, R57.reuse, R146, RZ ;  /* 0x0000009239d87210 */ /* 0x040fe20007f5e0ff */
[----:B------:R-:W3:Y:S01]  /*3a90*/  @P0 LDG.E.U8 R24, desc[UR36][R246.64] ;  /* 0x00000024f6180981 */ /* 0x000ee2000c1e1100 */
[----:B------:R-:W-:Y:S01]  /*3aa0*/  PRMT R33, RZ, 0x7610, R33 ;  /* 0x00007610ff217816 */ /* 0x000fe20000000021 */
[----:B------:R-:W-:Y:S01]  /*3ab0*/  IMAD R61, R64, 0x4, R59 ;  /* 0x00000004403d7824 */ /* 0x000fe200078e023b */
[----:B------:R-:W-:-:S02]  /*3ac0*/  LEA.HI.X.SX32 R217, R57, R62, 0x1, P2 ;  /* 0x0000003e39d97211 */ /* 0x000fc400010f0eff */
[-C--:B------:R-:W-:Y:S02]  /*3ad0*/  IADD3 R214, P2, PT, R59, R146.reuse, RZ ;  /* 0x000000923bd67210 */ /* 0x080fe40007f5e0ff */
[----:B------:R-:W-:Y:S01]  /*3ae0*/  IADD3 R194, P4, PT, R115, R146, RZ ;  /* 0x0000009273c27210 */ /* 0x000fe20007f9e0ff */
[----:B------:R-:W4:Y:S01]  /*3af0*/  @P0 LDG.E.U8 R33, desc[UR36][R244.64] ;  /* 0x00000024f4210981 */ /* 0x000f22000c1e1100 */
[----:B------:R-:W-:Y:S01]  /*3b00*/  LEA.HI.X.SX32 R215, R59, R62, 0x1, P2 ;  /* 0x0000003e3bd77211 */ /* 0x000fe200010f0eff */
[----:B------:R-:W-:Y:S01]  /*3b10*/  IMAD R59, R52, R64, RZ ;  /* 0x00000040343b7224 */ /* 0x000fe200078e02ff */
[C---:B------:R-:W-:Y:S02]  /*3b20*/  IADD3 R212, P2, PT, R61.reuse, R146, RZ ;  /* 0x000000923dd47210 */ /* 0x040fe40007f5e0ff */
[----:B------:R-:W-:Y:S02]  /*3b30*/  PRMT R30, RZ, 0x7610, R30 ;  /* 0x00007610ff1e7816 */ /* 0x000fe4000000001e */
[----:B------:R-:W-:Y:S01]  /*3b40*/  LEA.HI.X.SX32 R213, R61, R62, 0x1, P2 ;  /* 0x0000003e3dd57211 */ /* 0x000fe200010f0eff */
[----:B------:R-:W-:Y:S01]  /*3b50*/  IMAD R61, R64, 0x8, R61 ;  /* 0x00000008403d7824 */ /* 0x000fe200078e023d */
[----:B------:R-:W-:-:S02]  /*3b60*/  IADD3 R210, P2, PT, R59, R146, RZ ;  /* 0x000000923bd27210 */ /* 0x000fc40007f5e0ff */
[----:B------:R-:W-:Y:S01]  /*3b70*/  PRMT R35, RZ, 0x7610, R35 ;  /* 0x00007610ff237816 */ /* 0x000fe20000000023 */
[C---:B------:R-:W-:Y:S01]  /*3b80*/  IMAD R63, R64.reuse, 0x4, R61 ;  /* 0x00000004403f7824 */ /* 0x040fe200078e023d */
[----:B------:R-:W-:Y:S01]  /*3b90*/  LEA.HI.X.SX32 R211, R59, R62, 0x1, P2 ;  /* 0x0000003e3bd37211 */ /* 0x000fe200010f0eff */
[----:B------:R-:W5:Y:S01]  /*3ba0*/  @P0 LDG.E.U8 R30, desc[UR36][R242.64] ;  /* 0x00000024f21e0981 */ /* 0x000f62000c1e1100 */
[C---:B------:R-:W-:Y:S01]  /*3bb0*/  IADD3 R208, P2, PT, R61.reuse, R146, RZ ;  /* 0x000000923dd07210 */ /* 0x040fe20007f5e0ff */
[----:B------:R-:W-:Y:S01]  /*3bc0*/  IMAD R65, R64, 0x4, R63 ;  /* 0x0000000440417824 */ /* 0x000fe200078e023f */
[----:B------:R-:W-:Y:S01]  /*3bd0*/  PRMT R45, RZ, 0x7610, R45 ;  /* 0x00007610ff2d7816 */ /* 0x000fe2000000002d */
[----:B------:R-:W2:Y:S01]  /*3be0*/  @P0 LDG.E.U8 R35, desc[UR36][R240.64] ;  /* 0x00000024f0230981 */ /* 0x000ea2000c1e1100 */
[----:B------:R-:W-:Y:S02]  /*3bf0*/  LEA.HI.X.SX32 R209, R61, R62, 0x1, P2 ;  /* 0x0000003e3dd17211 */ /* 0x000fe400010f0eff */
[----:B------:R-:W-:-:S02]  /*3c00*/  IADD3 R206, P2, PT, R63, R146, RZ ;  /* 0x000000923fce7210 */ /* 0x000fc40007f5e0ff */
[----:B------:R-:W-:Y:S01]  /*3c10*/  PRMT R47, RZ, 0x7610, R47 ;  /* 0x00007610ff2f7816 */ /* 0x000fe2000000002f */
[----:B------:R-:W2:Y:S01]  /*3c20*/  @P0 LDG.E.U8 R45, desc[UR36][R236.64] ;  /* 0x00000024ec2d0981 */ /* 0x000ea2000c1e1100 */
[----:B------:R-:W-:Y:S01]  /*3c30*/  LEA.HI.X.SX32 R207, R63, R62, 0x1, P2 ;  /* 0x0000003e3fcf7211 */ /* 0x000fe200010f0eff */
[C---:B------:R-:W-:Y:S01]  /*3c40*/  IMAD R63, R64.reuse, 0x8, R65 ;  /* 0x00000008403f7824 */ /* 0x040fe200078e0241 */
[----:B------:R-:W-:Y:S02]  /*3c50*/  PRMT R49, RZ, 0x7610, R49 ;  /* 0x00007610ff317816 */ /* 0x000fe40000000031 */
[----:B------:R-:W-:Y:S01]  /*3c60*/  PRMT R51, RZ, 0x7610, R51 ;  /* 0x00007610ff337816 */ /* 0x000fe20000000033 */
[C---:B------:R-:W-:Y:S01]  /*3c70*/  IMAD R113, R64.reuse, 0x4, R63 ;  /* 0x0000000440717824 */ /* 0x040fe200078e023f */
[C---:B------:R-:W-:Y:S01]  /*3c80*/  IADD3 R204, P2, PT, R65.reuse, R146, RZ ;  /* 0x0000009241cc7210 */ /* 0x040fe20007f5e0ff */
[----:B------:R-:W2:Y:S02]  /*3c90*/  @P0 LDG.E.U8 R47, desc[UR36][R232.64] ;  /* 0x00000024e82f0981 */ /* 0x000ea4000c1e1100 */
[C---:B------:R-:W-:Y:S01]  /*3ca0*/  IMAD R67, R64.reuse, 0x4, R113 ;  /* 0x0000000440437824 */ /* 0x040fe200078e0271 */
[----:B------:R-:W-:Y:S01]  /*3cb0*/  LEA.HI.X.SX32 R205, R65, R62, 0x1, P2 ;  /* 0x0000003e41cd7211 */ /* 0x000fe200010f0eff */
[----:B------:R-:W2:Y:S02]  /*3cc0*/  @P0 LDG.E.U8 R49, desc[UR36][R228.64] ;  /* 0x00000024e4310981 */ /* 0x000ea4000c1e1100 */
[C---:B------:R-:W-:Y:S01]  /*3cd0*/  IMAD R75, R64.reuse, 0x8, R67 ;  /* 0x00000008404b7824 */ /* 0x040fe200078e0243 */
[C---:B------:R-:W-:Y:S01]  /*3ce0*/  IADD3 R200, P2, PT, R63.reuse, R146, RZ ;  /* 0x000000923fc87210 */ /* 0x040fe20007f5e0ff */
[----:B------:R-:W2:Y:S02]  /*3cf0*/  @P0 LDG.E.U8 R51, desc[UR36][R224.64] ;  /* 0x00000024e0330981 */ /* 0x000ea4000c1e1100 */
[----:B------:R-:W-:Y:S01]  /*3d00*/  IMAD R147, R64, 0x4, R75 ;  /* 0x0000000440937824 */ /* 0x000fe200078e024b */
[----:B------:R-:W-:-:S02]  /*3d10*/  LEA.HI.X.SX32 R201, R63, R62, 0x1, P2 ;  /* 0x0000003e3fc97211 */ /* 0x000fc400010f0eff */
[-C--:B------:R-:W-:Y:S01]  /*3d20*/  IADD3 R196, P2, PT, R67, R146.reuse, RZ ;  /* 0x0000009243c47210 */ /* 0x080fe20007f5e0ff */
[----:B------:R-:W-:Y:S01]  /*3d30*/  IMAD R151, R64, 0x4, R147 ;  /* 0x0000000440977824 */ /* 0x000fe200078e0293 */
[----:B------:R-:W-:Y:S02]  /*3d40*/  IADD3 R192, P3, PT, R75, R146, RZ ;  /* 0x000000924bc07210 */ /* 0x000fe40007f7e0ff */
[----:B------:R-:W-:Y:S02]  /*3d50*/  LEA.HI.X.SX32 R197, R67, R62, 0x1, P2 ;  /* 0x0000003e43c57211 */ /* 0x000fe400010f0eff */
[----:B------:R-:W-:Y:S02]  /*3d60*/  IADD3 R152, P2, PT, R151, R146, RZ ;  /* 0x0000009297987210 */ /* 0x000fe40007f5e0ff */
[-C--:B------:R-:W-:Y:S02]  /*3d70*/  LEA.HI.X.SX32 R193, R75, R62.reuse, 0x1, P3 ;  /* 0x0000003e4bc17211 */ /* 0x080fe400018f0eff */
[----:B------:R-:W-:-:S02]  /*3d80*/  LEA.HI.X.SX32 R153, R151, R62, 0x1, P2 ;  /* 0x0000003e97997211 */ /* 0x000fc400010f0eff */
[-C--:B------:R-:W-:Y:S02]  /*3d90*/  IADD3 R202, P2, PT, R77, R146.reuse, RZ ;  /* 0x000000924dca7210 */ /* 0x080fe40007f5e0ff */
[----:B------:R-:W-:Y:S02]  /*3da0*/  IADD3 R198, P3, PT, R113, R146, RZ ;  /* 0x0000009271c67210 */ /* 0x000fe40007f7e0ff */
[-C--:B------:R-:W-:Y:S02]  /*3db0*/  LEA.HI.X.SX32 R203, R77, R62.reuse, 0x1, P2 ;  /* 0x0000003e4dcb7211 */ /* 0x080fe400010f0eff */
[----:B------:R-:W-:Y:S02]  /*3dc0*/  PRMT R75, RZ, 0x7610, R75 ;  /* 0x00007610ff4b7816 */ /* 0x000fe4000000004b */
[----:B------:R-:W-:Y:S02]  /*3dd0*/  LEA.HI.X.SX32 R199, R113, R62, 0x1, P3 ;  /* 0x0000003e71c77211 */ /* 0x000fe400018f0eff */
[----:B------:R-:W-:-:S02]  /*3de0*/  IADD3 R190, P2, PT, R147, R146, RZ ;  /* 0x0000009293be7210 */ /* 0x000fc40007f5e0ff */
[----:B------:R-:W-:Y:S01]  /*3df0*/  IADD3 R146, P3, PT, R155, R146, RZ ;  /* 0x000000929b927210 */ /* 0x000fe20007f7e0ff */
[----:B------:R-:W2:Y:S01]  /*3e00*/  @P0 LDG.E.U8 R75, desc[UR36][R152.64] ;  /* 0x00000024984b0981 */ /* 0x000ea2000c1e1100 */
[----:B------:R-:W-:Y:S02]  /*3e10*/  PRMT R53, RZ, 0x7610, R53 ;  /* 0x00007610ff357816 */ /* 0x000fe40000000035 */
[----:B------:R-:W-:Y:S02]  /*3e20*/  PRMT R55, RZ, 0x7610, R55 ;  /* 0x00007610ff377816 */ /* 0x000fe40000000037 */
[----:B------:R-:W-:Y:S02]  /*3e30*/  PRMT R57, RZ, 0x7610, R57 ;  /* 0x00007610ff397816 */ /* 0x000fe40000000039 */
[----:B------:R-:W-:Y:S01]  /*3e40*/  PRMT R59, RZ, 0x7610, R59 ;  /* 0x00007610ff3b7816 */ /* 0x000fe2000000003b */
[----:B------:R-:W2:Y:S01]  /*3e50*/  @P0 LDG.E.U8 R53, desc[UR36][R220.64] ;  /* 0x00000024dc350981 */ /* 0x000ea2000c1e1100 */
[----:B------:R-:W-:-:S02]  /*3e60*/  PRMT R61, RZ, 0x7610, R61 ;  /* 0x00007610ff3d7816 */ /* 0x000fc4000000003d */
[----:B------:R-:W-:Y:S01]  /*3e70*/  PRMT R63, RZ, 0x7610, R63 ;  /* 0x00007610ff3f7816 */ /* 0x000fe2000000003f */
[----:B------:R-:W2:Y:S01]  /*3e80*/  @P0 LDG.E.U8 R55, desc[UR36][R216.64] ;  /* 0x00000024d8370981 */ /* 0x000ea2000c1e1100 */
[----:B------:R-:W-:Y:S02]  /*3e90*/  PRMT R65, RZ, 0x7610, R65 ;  /* 0x00007610ff417816 */ /* 0x000fe40000000041 */
[----:B------:R-:W-:Y:S01]  /*3ea0*/  PRMT R67, RZ, 0x7610, R67 ;  /* 0x00007610ff437816 */ /* 0x000fe20000000043 */
[----:B------:R-:W2:Y:S01]  /*3eb0*/  @P0 LDG.E.U8 R57, desc[UR36][R212.64] ;  /* 0x00000024d4390981 */ /* 0x000ea2000c1e1100 */
        /* <DEDUP_REMOVED lines=18> */
[----:B------:R-:W-:Y:S02]  /*3fe0*/  LEA.HI.X.SX32 R191, R147, R62, 0x1, P2 ;  /* 0x0000003e93bf7211 */ /* 0x000fe400010f0eff */
[----:B------:R-:W-:Y:S01]  /*3ff0*/  PRMT R154, RZ, 0x7610, R154 ;  /* 0x00007610ff9a7816 */ /* 0x000fe2000000009a */
[----:B------:R-:W2:Y:S01]  /*4000*/  @P0 LDG.E.U8 R34, desc[UR36][R234.64] ;  /* 0x00000024ea220981 */ /* 0x000ea2000c1e1100 */
[----:B------:R-:W-:-:S02]  /*4010*/  PRMT R156, RZ, 0x7610, R156 ;  /* 0x00007610ff9c7816 */ /* 0x000fc4000000009c */
[-C--:B------:R-:W-:Y:S01]  /*4020*/  LEA.HI.X.SX32 R195, R115, R62.reuse, 0x1, P4 ;  /* 0x0000003e73c37211 */ /* 0x080fe200020f0eff */
[----:B------:R-:W2:Y:S01]  /*4030*/  @P0 LDG.E.U8 R42, desc[UR36][R230.64] ;  /* 0x00000024e62a0981 */ /* 0x000ea2000c1e1100 */
[----:B------:R-:W-:-:S03]  /*4040*/  LEA.HI.X.SX32 R147, R155, R62, 0x1, P3 ;  /* 0x0000003e9b937211 */ /* 0x000fc600018f0eff */
[----:B------:R-:W2:Y:S04]  /*4050*/  @P0 LDG.E.U8 R44, desc[UR36][R226.64] ;  /* 0x00000024e22c0981 */ /* 0x000ea8000c1e1100 */
        /* <DEDUP_REMOVED lines=9> */
[----:B------:R-:W2:Y:S01]  /*40f0*/  @P0 LDG.E.U8 R156, desc[UR36][R146.64] ;  /* 0x00000024929c0981 */ /* 0x000ea2000c1e1100 */
[--C-:B------:R-:W-:Y:S01]  /*4100*/  FADD R43, R43, -R150.reuse ;  /* 0x800000962b2b7221 */ /* 0x100fe20000000000 */
[----:B------:R-:W-:-:S03]  /*4110*/  FADD R3, R3, -R150 ;  /* 0x8000009603037221 */ /* 0x000fc60000000000 */
[----:B------:R-:W-:Y:S01]  /*4120*/  FMUL R66, R43, 1.4426950216293334961 ;  /* 0x3fb8aa3b2b427820 */ /* 0x000fe20000400000 */
[--C-:B------:R-:W-:Y:S01]  /*4130*/  FADD R43, R38, -R150.reuse ;  /* 0x80000096262b7221 */ /* 0x100fe20000000000 */
[----:B------:R-:W-:Y:S01]  /*4140*/  FMUL R62, R3, 1.4426950216293334961 ;  /* 0x3fb8aa3b033e7820 */ /* 0x000fe20000400000 */
[--C-:B------:R-:W-:Y:S02]  /*4150*/  FADD R3, R41, -R150.reuse ;  /* 0x8000009629037221 */ /* 0x100fe40000000000 */
[----:B------:R-:W-:Y:S01]  /*4160*/  FMUL R77, R43, 1.4426950216293334961 ;  /* 0x3fb8aa3b2b4d7820 */ /* 0x000fe20000400000 */
[--C-:B------:R-:W-:Y:S01]  /*4170*/  FADD R43, R8, -R150.reuse ;  /* 0x80000096082b7221 */ /* 0x100fe20000000000 */
[----:B------:R0:W-:Y:S01]  /*4180*/  MUFU.EX2 R41, R62 ;  /* 0x0000003e00297308 */ /* 0x0001e20000000800 */
[----:B------:R-:W-:Y:S01]  /*4190*/  FMUL R64, R3, 1.4426950216293334961 ;  /* 0x3fb8aa3b03407820 */ /* 0x000fe20000400000 */
[--C-:B------:R-:W-:Y:S01]  /*41a0*/  FADD R3, R6, -R150.reuse ;  /* 0x8000009606037221 */ /* 0x100fe20000000000 */
[----:B0-----:R-:W-:Y:S01]  /*41b0*/  FMUL R62, R43, 1.4426950216293334961 ;  /* 0x3fb8aa3b2b3e7820 */ /* 0x001fe20000400000 */
[----:B------:R-:W-:-:S04]  /*41c0*/  FADD R43, R9, -R150 ;  /* 0x80000096092b7221 */ /* 0x000fc80000000000 */
[----:B------:R0:W1:Y:S02]  /*41d0*/  MUFU.EX2 R6, R64 ;  /* 0x0000004000067308 */ /* 0x0000640000000800 */
[----:B0-----:R-:W-:Y:S01]  /*41e0*/  FMUL R64, R43, 1.4426950216293334961 ;  /* 0x3fb8aa3b2b407820 */ /* 0x001fe20000400000 */
[----:B------:R-:W-:-:S04]  /*41f0*/  FADD R43, R36, -R150 ;  /* 0x80000096242b7221 */ /* 0x000fc80000000000 */
[----:B------:R-:W-:Y:S01]  /*4200*/  FMUL R112, R43, 1.4426950216293334961 ;  /* 0x3fb8aa3b2b707820 */ /* 0x000fe20000400000 */
[--C-:B------:R-:W-:Y:S01]  /*4210*/  FADD R43, R37, -R150.reuse ;  /* 0x80000096252b7221 */ /* 0x100fe20000000000 */
[----:B------:R0:W-:Y:S03]  /*4220*/  MUFU.EX2 R38, R66 ;  /* 0x0000004200267308 */ /* 0x0001e60000000800 */
[----:B0-----:R-:W-:Y:S01]  /*4230*/  FMUL R66, R43, 1.4426950216293334961 ;  /* 0x3fb8aa3b2b427820 */ /* 0x001fe20000400000 */
[----:B------:R-:W-:-:S04]  /*4240*/  FADD R43, R10, -R150 ;  /* 0x800000960a2b7221 */ /* 0x000fc80000000000 */
[----:B------:R0:W-:Y:S01]  /*4250*/  MUFU.EX2 R8, R77 ;  /* 0x0000004d00087308 */ /* 0x0001e20000000800 */
[----:B------:R-:W-:Y:S01]  /*4260*/  FMUL R3, R3, 1.4426950216293334961 ;  /* 0x3fb8aa3b03037820 */ /* 0x000fe20000400000 */
[----:B0-----:R-:W-:Y:S01]  /*4270*/  FMUL R77, R43, 1.4426950216293334961 ;  /* 0x3fb8aa3b2b4d7820 */ /* 0x001fe20000400000 */
[----:B------:R-:W-:-:S05]  /*4280*/  FADD R43, R15, -R150 ;  /* 0x800000960f2b7221 */ /* 0x000fca0000000000 */
[----:B------:R0:W-:Y:S02]  /*4290*/  MUFU.EX2 R9, R62 ;  /* 0x0000003e00097308 */ /* 0x0001e40000000800 */
[----:B0-----:R-:W-:Y:S01]  /*42a0*/  FMUL R62, R43, 1.4426950216293334961 ;  /* 0x3fb8aa3b2b3e7820 */ /* 0x001fe20000400000 */
[----:B------:R-:W-:-:S05]  /*42b0*/  FADD R43, R39, -R150 ;  /* 0x80000096272b7221 */ /* 0x000fca0000000000 */
[----:B------:R0:W-:Y:S02]  /*42c0*/  MUFU.EX2 R36, R64 ;  /* 0x0000004000247308 */ /* 0x0001e40000000800 */
[----:B0-----:R-:W-:Y:S01]  /*42d0*/  FMUL R64, R43, 1.4426950216293334961 ;  /* 0x3fb8aa3b2b407820 */ /* 0x001fe20000400000 */
[----:B------:R-:W-:-:S05]  /*42e0*/  FADD R43, R14, -R150 ;  /* 0x800000960e2b7221 */ /* 0x000fca0000000000 */
[----:B------:R-:W0:Y:S08]  /*42f0*/  MUFU.EX2 R3, R3 ;  /* 0x0000000300037308 */ /* 0x000e300000000800 */
[----:B------:R0:W1:Y:S02]  /*4300*/  MUFU.EX2 R37, R112 ;  /* 0x0000007000257308 */ /* 0x0000640000000800 */
[----:B0-----:R-:W-:Y:S01]  /*4310*/  FMUL R112, R43, 1.4426950216293334961 ;  /* 0x3fb8aa3b2b707820 */ /* 0x001fe20000400000 */
[----:B------:R-:W-:-:S05]  /*4320*/  FADD R43, R7, -R150 ;  /* 0x80000096072b7221 */ /* 0x000fca0000000000 */
[----:B------:R0:W1:Y:S02]  /*4330*/  MUFU.EX2 R10, R66 ;  /* 0x00000042000a7308 */ /* 0x0000640000000800 */
[----:B0-----:R-:W-:Y:S01]  /*4340*/  FMUL R66, R43, 1.4426950216293334961 ;  /* 0x3fb8aa3b2b427820 */ /* 0x001fe20000400000 */
[----:B------:R-:W-:-:S05]  /*4350*/  FADD R43, R12, -R150 ;  /* 0x800000960c2b7221 */ /* 0x000fca0000000000 */
[----:B------:R0:W1:Y:S01]  /*4360*/  MUFU.EX2 R15, R77 ;  /* 0x0000004d000f7308 */ /* 0x0000620000000800 */
[----:B------:R-:W-:-:S07]  /*4370*/  FADD R17, R17, -R150 ;  /* 0x8000009611117221 */ /* 0x000fce0000000000 */
[----:B------:R1:W-:Y:S01]  /*4380*/  MUFU.EX2 R12, R66 ;  /* 0x00000042000c7308 */ /* 0x0003e20000000800 */
[----:B0-----:R-:W-:Y:S01]  /*4390*/  FMUL R77, R43, 1.4426950216293334961 ;  /* 0x3fb8aa3b2b4d7820 */ /* 0x001fe20000400000 */
[----:B------:R-:W-:Y:S01]  /*43a0*/  FADD R43, R18, -R150 ;  /* 0x80000096122b7221 */ /* 0x000fe20000000000 */
[----:B-1----:R-:W-:-:S05]  /*43b0*/  FADD R66, R41, R6 ;  /* 0x0000000629427221 */ /* 0x002fca0000000000 */
[----:B------:R0:W-:Y:S01]  /*43c0*/  MUFU.EX2 R18, R77 ;  /* 0x0000004d00127308 */ /* 0x0001e20000000800 */
[--C-:B------:R-:W-:Y:S01]  /*43d0*/  FADD R40, R40, -R150.reuse ;  /* 0x8000009628287221 */ /* 0x100fe20000000000 */
[----:B------:R-:W-:Y:S01]  /*43e0*/  FADD R23, R23, -R150 ;  /* 0x8000009617177221 */ /* 0x000fe20000000000 */
[----:B0-----:R-:W-:-:S05]  /*43f0*/  FADD R77, R3, R66 ;  /* 0x00000042034d7221 */ /* 0x001fca0000000000 */
[----:B------:R0:W1:Y:S01]  /*4400*/  MUFU.EX2 R39, R62 ;  /* 0x0000003e00277308 */ /* 0x0000620000000800 */
[----:B------:R-:W-:Y:S01]  /*4410*/  FADD R77, R38, R77 ;  /* 0x0000004d264d7221 */ /* 0x000fe20000000000 */
[----:B0-----:R-:W-:-:S06]  /*4420*/  FMUL R62, R17, 1.4426950216293334961 ;  /* 0x3fb8aa3b113e7820 */ /* 0x001fcc0000400000 */
[----:B------:R-:W-:Y:S01]  /*4430*/  MUFU.EX2 R7, R112 ;  /* 0x0000007000077308 */ /* 0x000fe20000000800 */
[----:B------:R-:W-:Y:S01]  /*4440*/  FMUL R17, R40, 1.4426950216293334961 ;  /* 0x3fb8aa3b28117820 */ /* 0x000fe20000400000 */
[----:B------:R-:W-:Y:S01]  /*4450*/  FMUL R40, R23, 1.4426950216293334961 ;  /* 0x3fb8aa3b17287820 */ /* 0x000fe20000400000 */
[----:B------:R-:W-:-:S05]  /*4460*/  FADD R4, R4, -R150 ;  /* 0x8000009604047221 */ /* 0x000fca0000000000 */
[----:B------:R0:W-:Y:S01]  /*4470*/  MUFU.EX2 R112, R62 ;  /* 0x0000003e00707308 */ /* 0x0001e20000000800 */
[----:B------:R-:W-:Y:S01]  /*4480*/  FADD R23, R16, -R150 ;  /* 0x8000009610177221 */ /* 0x000fe20000000000 */
[----:B0-----:R-:W-:-:S06]  /*4490*/  FADD R62, R8, R77 ;  /* 0x0000004d083e7221 */ /* 0x001fcc0000000000 */
[----:B------:R0:W-:Y:S01]  /*44a0*/  MUFU.EX2 R16, R40 ;  /* 0x0000002800107308 */ /* 0x0001e20000000800 */
[----:B------:R-:W-:Y:S01]  /*44b0*/  FADD R77, R9, R62 ;  /* 0x0000003e094d7221 */ /* 0x000fe20000000000 */
[----:B0-----:R-:W-:-:S03]  /*44c0*/  FMUL R40, R4, 1.4426950216293334961 ;  /* 0x3fb8aa3b04287820 */ /* 0x001fc60000400000 */
[----:B------:R-:W-:-:S03]  /*44d0*/  FADD R4, R36, R77 ;  /* 0x0000004d24047221 */ /* 0x000fc60000000000 */
[----:B------:R0:W1:Y:S01]  /*44e0*/  MUFU.EX2 R14, R64 ;  /* 0x00000040000e7308 */ /* 0x0000620000000800 */
[----:B------:R-:W-:-:S04]  /*44f0*/  FADD R77, R37, R4 ;  /* 0x00000004254d7221 */ /* 0x000fc80000000000 */
[----:B------:R-:W-:Y:S01]  /*4500*/  FADD R62, R10, R77 ;  /* 0x0000004d0a3e7221 */ /* 0x000fe20000000000 */
[----:B0-----:R-:W-:Y:S01]  /*4510*/  FMUL R64, R23, 1.4426950216293334961 ;  /* 0x3fb8aa3b17407820 */ /* 0x001fe20000400000 */
[----:B------:R-:W-:Y:S02]  /*4520*/  FADD R23, R13, -R150 ;  /* 0x800000960d177221 */ /* 0x000fe40000000000 */
[----:B------:R-:W-:Y:S01]  /*4530*/  FADD R62, R15, R62 ;  /* 0x0000003e0f3e7221 */ /* 0x000fe20000000000 */
[----:B------:R-:W-:Y:S01]  /*4540*/  FMUL R43, R43, 1.4426950216293334961 ;  /* 0x3fb8aa3b2b2b7820 */ /* 0x000fe20000400000 */
[----:B------:R-:W-:Y:S01]  /*4550*/  FMUL R23, R23, 1.4426950216293334961 ;  /* 0x3fb8aa3b17177820 */ /* 0x000fe20000400000 */
[--C-:B------:R-:W-:Y:S01]  /*4560*/  FADD R5, R5, -R150.reuse ;  /* 0x8000009605057221 */ /* 0x100fe20000000000 */
[--C-:B------:R-:W-:Y:S02]  /*4570*/  FADD R20, R20, -R150.reuse ;  /* 0x8000009614147221 */ /* 0x100fe40000000000 */
[----:B------:R1:W-:Y:S01]  /*4580*/  MUFU.EX2 R113, R23 ;  /* 0x0000001700717308 */ /* 0x0003e20000000800 */
[----:B------:R-:W-:Y:S01]  /*4590*/  FMUL R4, R5, 1.4426950216293334961 ;  /* 0x3fb8aa3b05047820 */ /* 0x000fe20000400000 */
[----:B------:R-:W-:Y:S01]  /*45a0*/  FMUL R5, R20, 1.4426950216293334961 ;  /* 0x3fb8aa3b14057820 */ /* 0x000fe20000400000 */
[----:B------:R-:W-:Y:S01]  /*45b0*/  FADD R11, R11, -R150 ;  /* 0x800000960b0b7221 */ /* 0x000fe20000000000 */
[----:B-1----:R-:W-:-:S04]  /*45c0*/  FADD R23, R39, R62 ;  /* 0x0000003e27177221 */ /* 0x002fc80000000000 */
[----:B------:R-:W0:Y:S01]  /*45d0*/  MUFU.EX2 R43, R43 ;  /* 0x0000002b002b7308 */ /* 0x000e220000000800 */
[----:B------:R-:W-:Y:S01]  /*45e0*/  FADD R20, R14, R23 ;  /* 0x000000170e147221 */ /* 0x000fe20000000000 */
[----:B------:R-:W-:-:S03]  /*45f0*/  FMUL R114, R11, 1.4426950216293334961 ;  /* 0x3fb8aa3b0b727820 */ /* 0x000fc60000400000 */
[----:B------:R-:W-:-:S03]  /*4600*/  FADD R11, R7, R20 ;  /* 0x00000014070b7221 */ /* 0x000fc60000000000 */
[----:B------:R-:W1:Y:S01]  /*4610*/  MUFU.EX2 R17, R17 ;  /* 0x0000001100117308 */ /* 0x000e620000000800 */
[----:B------:R-:W-:-:S04]  /*4620*/  FADD R23, R12, R11 ;  /* 0x0000000b0c177221 */ /* 0x000fc80000000000 */
[----:B------:R-:W-:-:S03]  /*4630*/  FADD R20, R18, R23 ;  /* 0x0000001712147221 */ /* 0x000fc60000000000 */
[----:B------:R-:W3:Y:S01]  /*4640*/  MUFU.EX2 R13, R64 ;  /* 0x00000040000d7308 */ /* 0x000ee20000000800 */
[----:B0-----:R-:W-:Y:S01]  /*4650*/  FADD R23, R43, R20 ;  /* 0x000000142b177221 */ /* 0x001fe20000000000 */
[----:B------:R-:W-:-:S03]  /*4660*/  FADD R22, R22, -R150 ;  /* 0x8000009616167221 */ /* 0x000fc60000000000 */
[----:B------:R-:W-:-:S03]  /*4670*/  FADD R20, R112, R23 ;  /* 0x0000001770147221 */ /* 0x000fc60000000000 */
[----:B------:R-:W0:Y:S01]  /*4680*/  MUFU.EX2 R40, R40 ;  /* 0x0000002800287308 */ /* 0x000e220000000800 */
[----:B-1----:R-:W-:Y:S01]  /*4690*/  FADD R23, R17, R20 ;  /* 0x0000001411177221 */ /* 0x002fe20000000000 */
[----:B------:R-:W-:-:S03]  /*46a0*/  FMUL R11, R22, 1.4426950216293334961 ;  /* 0x3fb8aa3b160b7820 */ /* 0x000fc60000400000 */
[----:B------:R-:W-:-:S03]  /*46b0*/  FADD R22, R16, R23 ;  /* 0x0000001710167221 */ /* 0x000fc60000000000 */
[----:B------:R-:W1:Y:S01]  /*46c0*/  MUFU.EX2 R4, R4 ;  /* 0x0000000400047308 */ /* 0x000e620000000800 */
[----:B------:R-:W-:Y:S01]  /*46d0*/  FADD R21, R21, -R150 ;  /* 0x8000009615157221 */ /* 0x000fe20000000000 */
[----:B---3--:R-:W-:-:S06]  /*46e0*/  FADD R22, R13, R22 ;  /* 0x000000160d167221 */ /* 0x008fcc0000000000 */
[----:B------:R-:W3:Y:S01]  /*46f0*/  MUFU.EX2 R5, R5 ;  /* 0x0000000500057308 */ /* 0x000ee20000000800 */
[----:B------:R-:W-:Y:S01]  /*4700*/  FADD R23, R113, R22 ;  /* 0x0000001671177221 */ /* 0x000fe20000000000 */
[----:B------:R-:W-:Y:S01]  /*4710*/  FMUL R21, R21, 1.4426950216293334961 ;  /* 0x3fb8aa3b15157820 */ /* 0x000fe20000400000 */
[----:B------:R-:W-:-:S05]  /*4720*/  FADD R19, R19, -R150 ;  /* 0x8000009613137221 */ /* 0x000fca0000000000 */
[----:B------:R-:W2:Y:S01]  /*4730*/  MUFU.EX2 R114, R114 ;  /* 0x0000007200727308 */ /* 0x000ea20000000800 */
[----:B0-----:R-:W-:Y:S01]  /*4740*/  FADD R23, R40, R23 ;  /* 0x0000001728177221 */ /* 0x001fe20000000000 */
[----:B------:R-:W-:Y:S01]  /*4750*/  FADD R25, R25, -R150 ;  /* 0x8000009619197221 */ /* 0x000fe20000000000 */
[----:B------:R-:W-:-:S05]  /*4760*/  FMUL R19, R19, 1.4426950216293334961 ;  /* 0x3fb8aa3b13137820 */ /* 0x000fca0000400000 */
[----:B------:R-:W0:Y:S01]  /*4770*/  MUFU.EX2 R11, R11 ;  /* 0x0000000b000b7308 */ /* 0x000e220000000800 */
[----:B-1----:R-:W-:Y:S01]  /*4780*/  FADD R22, R4, R23 ;  /* 0x0000001704167221 */ /* 0x002fe20000000000 */
[----:B------:R-:W-:Y:S01]  /*4790*/  FMUL R25, R25, 1.4426950216293334961 ;  /* 0x3fb8aa3b19197820 */ /* 0x000fe20000400000 */
[----:B------:R-:W-:-:S05]  /*47a0*/  FADD R28, R28, -R150 ;  /* 0x800000961c1c7221 */ /* 0x000fca0000000000 */
[----:B------:R-:W1:Y:S01]  /*47b0*/  MUFU.EX2 R21, R21 ;  /* 0x0000001500157308 */ /* 0x000e620000000800 */
[----:B------:R-:W-:Y:S01]  /*47c0*/  FMUL R28, R28, 1.4426950216293334961 ;  /* 0x3fb8aa3b1c1c7820 */ /* 0x000fe20000400000 */
[----:B------:R-:W-:Y:S01]  /*47d0*/  FADD R31, R31, -R150 ;  /* 0x800000961f1f7221 */ /* 0x000fe20000000000 */
[----:B------:R-:W-:Y:S02]  /*47e0*/  F2FP.SATFINITE.E4M3.F32.PACK_AB_MERGE_C R38, R38, R3, RZ ;  /* 0x000000032626723e */ /* 0x000fe400048070ff */
[----:B------:R-:W-:-:S03]  /*47f0*/  LOP3.LUT R3, R26, 0x1f0, RZ, 0xc0, !PT ;  /* 0x000001f01a037812 */ /* 0x000fc600078ec0ff */
[----:B------:R3:W0:Y:S01]  /*4800*/  MUFU.EX2 R20, R19 ;  /* 0x0000001300147308 */ /* 0x0006220000000800 */
[----:B------:R-:W-:Y:S01]  /*4810*/  FADD R29, R29, -R150 ;  /* 0x800000961d1d7221 */ /* 0x000fe20000000000 */
[----:B------:R-:W-:Y:S01]  /*4820*/  FMUL R31, R31, 1.4426950216293334961 ;  /* 0x3fb8aa3b1f1f7820 */ /* 0x000fe20000400000 */
[----:B------:R-:W4:Y:S01]  /*4830*/  LDSM.16.M88 R151, [R3+UR18+0x6000] ;  /* 0x006000120397783b */ /* 0x000f220008000000 */
[----:B---3--:R-:W-:-:S04]  /*4840*/  FADD R19, R5, R22 ;  /* 0x0000001605137221 */ /* 0x008fc80000000000 */
[----:B------:R-:W3:Y:S01]  /*4850*/  MUFU.EX2 R25, R25 ;  /* 0x0000001900197308 */ /* 0x000ee20000000800 */
[----:B------:R-:W-:Y:S01]  /*4860*/  FMUL R29, R29, 1.4426950216293334961 ;  /* 0x3fb8aa3b1d1d7820 */ /* 0x000fe20000400000 */
[----:B------:R-:W-:Y:S01]  /*4870*/  BAR.SYNC.DEFER_BLOCKING 0x0 ;  /* 0x0000000000007b1d */ /* 0x000fe20000010000 */
[----:B--2---:R-:W-:-:S04]  /*4880*/  FADD R22, R114, R19 ;  /* 0x0000001372167221 */ /* 0x004fc80000000000 */
[----:B0-----:R-:W-:Y:S01]  /*4890*/  FADD R22, R11, R22 ;  /* 0x000000160b167221 */ /* 0x001fe20000000000 */
[----:B------:R-:W0:Y:S03]  /*48a0*/  MUFU.EX2 R28, R28 ;  /* 0x0000001c001c7308 */ /* 0x000e260000000800 */
[----:B-1----:R-:W-:-:S05]  /*48b0*/  FADD R19, R21, R22 ;  /* 0x0000001615137221 */ /* 0x002fca0000000000 */
[----:B------:R-:W1:Y:S01]  /*48c0*/  MUFU.EX2 R31, R31 ;  /* 0x0000001f001f7308 */ /* 0x000e620000000800 */
[----:B------:R-:W-:Y:S01]  /*48d0*/  FADD R22, R20, R19 ;  /* 0x0000001314167221 */ /* 0x000fe20000000000 */
[----:B------:R-:W-:-:S06]  /*48e0*/  IMAD.SHL.U32 R23, R0, 0x8, RZ ;  /* 0x0000000800177824 */ /* 0x000fcc00078e00ff */
[----:B------:R-:W2:Y:S01]  /*48f0*/  MUFU.EX2 R148, R29 ;  /* 0x0000001d00947308 */ /* 0x000ea20000000800 */
[----:B---3--:R-:W-:Y:S01]  /*4900*/  FADD R19, R25, R22 ;  /* 0x0000001619137221 */ /* 0x008fe20000000000 */
[----:B------:R-:W-:Y:S02]  /*4910*/  LOP3.LUT R23, R70, 0x430, R23, 0x78, !PT ;  /* 0x0000043046177812 */ /* 0x000fe400078e7817 */
[----:B------:R-:W-:Y:S01]  /*4920*/  F2FP.SATFINITE.E4M3.F32.PACK_AB_MERGE_C R39, R14, R39, RZ ;  /* 0x000000270e27723e */ /* 0x000fe200048070ff */
[----:B0-----:R-:W-:Y:S01]  /*4930*/  FADD R14, R28, R19 ;  /* 0x000000131c0e7221 */ /* 0x001fe20000000000 */
[----:B------:R-:W-:Y:S01]  /*4940*/  F2FP.SATFINITE.E4M3.F32.PACK_AB_MERGE_C R16, R13, R16, RZ ;  /* 0x000000100d10723e */ /* 0x000fe200048070ff */
[----:B------:R-:W-:Y:S01]  /*4950*/  IMAD R76, R76, 0x40, R23 ;  /* 0x000000404c4c7824 */ /* 0x000fe200078e0217 */
[----:B------:R-:W-:Y:S01]  /*4960*/  F2FP.SATFINITE.E4M3.F32.PACK_AB_MERGE_C R36, R37, R36, RZ ;  /* 0x000000242524723e */ /* 0x000fe200048070ff */
[----:B-1----:R-:W-:Y:S01]  /*4970*/  FADD R13, R31, R14 ;  /* 0x0000000e1f0d7221 */ /* 0x002fe20000000000 */
[----:B------:R-:W-:-:S02]  /*4980*/  F2FP.SATFINITE.E4M3.F32.PACK_AB_MERGE_C R18, R43, R18, RZ ;  /* 0x000000122b12723e */ /* 0x000fc400048070ff */
[----:B------:R-:W-:Y:S02]  /*4990*/  F2FP.SATFINITE.E4M3.F32.PACK_AB_MERGE_C R14, R5, R4, RZ ;  /* 0x00000004050e723e */ /* 0x000fe400048070ff */
[----:B------:R-:W-:Y:S02]  /*49a0*/  F2FP.SATFINITE.E4M3.F32.PACK_AB_MERGE_C R20, R20, R21, RZ ;  /* 0x000000151414723e */ /* 0x000fe400048070ff */
[----:B--2---:R-:W-:Y:S01]  /*49b0*/  F2FP.SATFINITE.E4M3.F32.PACK_AB_MERGE_C R115, R148, R31, RZ ;  /* 0x0000001f9473723e */ /* 0x004fe200048070ff */
[----:B------:R0:W-:Y:S01]  /*49c0*/  STS.U8 [R74+UR18+0x7e00], R75 ;  /* 0x007e004b4a007988 */ /* 0x0001e20008000012 */
[----:B------:R-:W-:Y:S02]  /*49d0*/  F2FP.SATFINITE.E4M3.F32.PACK_AB_MERGE_C R4, R6, R41, R38 ;  /* 0x000000290604723e */ /* 0x000fe40004807026 */
[----:B------:R-:W-:Y:S02]  /*49e0*/  F2FP.SATFINITE.E4M3.F32.PACK_AB_MERGE_C R5, R9, R8, R36 ;  /* 0x000000080905723e */ /* 0x000fe40004807024 */
[----:B------:R-:W-:-:S02]  /*49f0*/  F2FP.SATFINITE.E4M3.F32.PACK_AB_MERGE_C R6, R15, R10, R39 ;  /* 0x0000000a0f06723e */ /* 0x000fc40004807027 */
[----:B------:R-:W-:Y:S01]  /*4a00*/  F2FP.SATFINITE.E4M3.F32.PACK_AB_MERGE_C R7, R12, R7, R18 ;  /* 0x000000070c07723e */ /* 0x000fe20004807012 */
[----:B------:R-:W-:Y:S01]  /*4a10*/  FADD R148, R148, R13 ;  /* 0x0000000d94947221 */ /* 0x000fe20000000000 */
[----:B------:R-:W-:Y:S02]  /*4a20*/  F2FP.SATFINITE.E4M3.F32.PACK_AB_MERGE_C R113, R40, R113, R14 ;  /* 0x000000712871723e */ /* 0x000fe4000480700e */
[----:B------:R-:W-:Y:S02]  /*4a30*/  F2FP.SATFINITE.E4M3.F32.PACK_AB_MERGE_C R112, R17, R112, R16 ;  /* 0x000000701170723e */ /* 0x000fe40004807010 */
[----:B------:R-:W-:Y:S02]  /*4a40*/  F2FP.SATFINITE.E4M3.F32.PACK_AB_MERGE_C R114, R11, R114, R20 ;  /* 0x000000720b72723e */ /* 0x000fe40004807014 */
[----:B------:R-:W-:Y:S02]  /*4a50*/  F2FP.SATFINITE.E4M3.F32.PACK_AB_MERGE_C R115, R28, R25, R115 ;  /* 0x000000191c73723e */ /* 0x000fe40004807073 */
[----:B0-----:R-:W-:Y:S01]  /*4a60*/  LOP3.LUT R75, R76, 0x10, RZ, 0x3c, !PT ;  /* 0x000000104c4b7812 */ /* 0x001fe200078e3cff */
[----:B------:R-:W-:Y:S04]  /*4a70*/  STS.U8 [R74+UR18+0x6000], R27 ;  /* 0x0060001b4a007988 */ /* 0x000fe80008000012 */
[----:B----4-:R-:W-:Y:S04]  /*4a80*/  STS.U8 [R74+UR18+0x6200], R33 ;  /* 0x006200214a007988 */ /* 0x010fe80008000012 */
        /* <DEDUP_REMOVED lines=14> */
[----:B-----5:R-:W-:Y:S04]  /*4b70*/  STS.U8 [R73+UR18+0x6300], R30 ;  /* 0x0063001e49007988 */ /* 0x020fe80008000012 */
        /* <DEDUP_REMOVED lines=14> */
[----:B------:R0:W-:Y:S04]  /*4c60*/  STS.128 [R76+UR18+0x4000], R4 ;  /* 0x004000044c007988 */ /* 0x0001e80008000c12 */
[----:B------:R1:W-:Y:S04]  /*4c70*/  STS.128 [R75+UR18+0x4000], R112 ;  /* 0x004000704b007988 */ /* 0x0003e80008000c12 */
[----:B------:R1:W2:Y:S01]  /*4c80*/  SHFL.BFLY PT, R77, R148, 0x10, 0x1f ;  /* 0x0e001f00944d7f89 */ /* 0x0002a200000e0000 */
[----:B0-----:R-:W0:Y:S01]  /*4c90*/  LDTM.x64 R4, tmem[UR16] ;  /* 0x00000010000479ee */ /* 0x001e220008340000 */
[----:B------:R-:W-:Y:S01]  /*4ca0*/  NOP ;  /* 0x0000000000007918 */ /* 0x000fe20000000000 */
[----:B------:R-:W-:Y:S05]  /*4cb0*/  @!P0 BRA `(.L_x_9) ;  /* 0x0000000400048947 */ /* 0x000fea0003800000 */
[C---:B0-----:R-:W-:Y:S01]  /*4cc0*/  FMUL R4, R151.reuse, R4 ;  /* 0x0000000497047220 */ /* 0x041fe20000400000 */
[C---:B------:R-:W-:Y:S01]  /*4cd0*/  FMUL R5, R151.reuse, R5 ;  /* 0x0000000597057220 */ /* 0x040fe20000400000 */
        /* <DEDUP_REMOVED lines=61> */
[----:B------:R-:W-:-:S04]  /*50b0*/  FMUL R67, R151, R67 ;  /* 0x0000004397437220 */ /* 0x000fc80000400000 */
[----:B------:R3:W-:Y:S03]  /*50c0*/  STTM.x64 tmem[UR16], R4 ;  /* 0x00000004000079ed */ /* 0x0007e60008340010 */
.L_x_9:
[----:B0-----:R-:W0:Y:S02]  /*50d0*/  FENCE.VIEW.ASYNC.T ;  /* 0x00000000000073c6 */ /* 0x001e240000000200 */
[----:B0-----:R-:W-:Y:S01]  /*50e0*/  BAR.SYNC.DEFER_BLOCKING 0x0 ;  /* 0x0000000000007b1d */ /* 0x001fe20000010000 */
[----:B-12---:R-:W-:Y:S01]  /*50f0*/  FADD R148, R148, R77 ;  /* 0x0000004d94947221 */ /* 0x006fe20000000000 */
[----:B------:R-:W-:Y:S01]  /*5100*/  UIADD3 UR32, UPT, UPT, UR18, 0xc000, URZ ;  /* 0x0000c00012207890 */ /* 0x000fe2000fffe0ff */
[----:B------:R-:W-:Y:S02]  /*5110*/  FSEL R112, R150, -INF , P0 ;  /* 0xff80000096707808 */ /* 0x000fe40000000000 */
[----:B------:R-:W-:Y:S01]  /*5120*/  FADD R148, R149, R148 ;  /* 0x0000009495947221 */ /* 0x000fe20000000000 */
[----:B------:R-:W-:-:S04]  /*5130*/  UMOV UR25, 0x80004020 ;  /* 0x8000402000197882 */ /* 0x000fc80000000000 */
[----:B------:R-:W-:Y:S01]  /*5140*/  FSEL R155, R148, 1, P0 ;  /* 0x3f800000949b7808 */ /* 0x000fe20000000000 */
[----:B------:R0:W-:Y:S06]  /*5150*/  MEMBAR.ALL.CTA ;  /* 0x0000000000007992 */ /* 0x0001ec0000008000 */
[----:B0-----:R-:W0:Y:S02]  /*5160*/  FENCE.VIEW.ASYNC.S ;  /* 0x00000000000073c6 */ /* 0x001e240000000000 */
[----:B0-----:R-:W-:Y:S06]  /*5170*/  BAR.SYNC.DEFER_BLOCKING 0x0 ;  /* 0x0000000000007b1d */ /* 0x001fec0000010000 */
[----:B------:R-:W-:Y:S05]  /*5180*/  @!P1 BRA `(.L_x_10) ;  /* 0x0000000000749947 */ /* 0x000fea0003800000 */
[----:B------:R-:W-:Y:S01]  /*5190*/  UIADD3 UR4, UPT, UPT, UR18, 0x4000, URZ ;  /* 0x0000400012047890 */ /* 0x000fe2000fffe0ff */
[----:B------:R-:W-:Y:S01]  /*51a0*/  BSSY.RECONVERGENT B0, `(.L_x_11) ;  /* 0x000001a000007945 */ /* 0x000fe20003800200 */
[----:B------:R-:W-:Y:S02]  /*51b0*/  UIADD3 UR5, UPT, UPT, UR18, 0x6000, URZ ;  /* 0x0000600012057890 */ /* 0x000fe4000fffe0ff */
[----:B------:R-:W-:Y:S02]  /*51c0*/  USHF.R.U32.HI UR24, URZ, 0x4, UR4 ;  /* 0x00000004ff187899 */ /* 0x000fe40008011604 */
[----:B------:R-:W-:Y:S02]  /*51d0*/  USHF.R.U32.HI UR5, URZ, 0x4, UR5 ;  /* 0x00000004ff057899 */ /* 0x000fe40008011605 */
[----:B------:R-:W-:Y:S02]  /*51e0*/  USGXT.U32 UR24, UR24, 0xe ;  /* 0x0000000e1818789a */ /* 0x000fe40008000000 */
[----:B------:R-:W-:-:S02]  /*51f0*/  USGXT.U32 UR4, UR5, 0xe ;  /* 0x0000000e0504789a */ /* 0x000fc40008000000 */
[----:B------:R-:W-:Y:S01]  /*5200*/  UIADD3 UR26, UP2, UPT, UR24, 0x2, URZ ;  /* 0x00000002181a7890 */ /* 0x000fe2000ff5e0ff */
[----:B------:R-:W-:Y:S01]  /*5210*/  ELECT P0, URZ, PT ;  /* 0x0000000000ff782f */ /* 0x000fe20003800000 */
[----:B------:R-:W-:Y:S01]  /*5220*/  UMOV UR8, 0xfffffffe ;  /* 0xfffffffe00087882 */ /* 0x000fe20000000000 */
[----:B------:R-:W-:Y:S01]  /*5230*/  UMOV UR9, 0x7fffbfdf ;  /* 0x7fffbfdf00097882 */ /* 0x000fe20000000000 */
[----:B------:R-:W-:Y:S01]  /*5240*/  UMOV UR5, URZ ;  /* 0x000000ff00057c82 */ /* 0x000fe20008000000 */
[----:B------:R-:W-:Y:S02]  /*5250*/  UIADD3.X UR27, UPT, UPT, URZ, -0x7fffbfe0, URZ, UP2, !UPT ;  /* 0x80004020ff1b7890 */ /* 0x000fe400097fe4ff */
[----:B------:R-:W-:Y:S01]  /*5260*/  UIADD3.64 UR8, UPT, UPT, UR4, -UR8, URZ ;  /* 0x8000000804087297 */ /* 0x000fe2000fffe0ff */
[----:B------:R-:W-:Y:S01]  /*5270*/  UMOV UR10, 0x0 ;  /* 0x00000000000a7882 */ /* 0x000fe20000000000 */
[----:B------:R-:W-:Y:S01]  /*5280*/  UMOV UR11, 0x8200010 ;  /* 0x08200010000b7882 */ /* 0x000fe20000000000 */
[----:B------:R-:W-:Y:S01]  /*5290*/  UMOV UR5, 0x80004020 ;  /* 0x8000402000057882 */ /* 0x000fe20000000000 */
[----:B------:R-:W-:Y:S01]  /*52a0*/  UMOV UR22, 0x0 ;  /* 0x0000000000167882 */ /* 0x000fe20000000000 */
[----:B------:R-:W-:Y:S01]  /*52b0*/  UMOV UR23, 0x8200010 ;  /* 0x0820001000177882 */ /* 0x000fe20000000000 */
[----:B------:R0:W-:Y:S03]  /*52c0*/  UTCQMMA gdesc[UR24], gdesc[UR4], tmem[UR17], tmem[UR10], idesc[UR11], UPT ;  /* 0x00ff0a04180075ea */ /* 0x0001e6000b800311 */
[----:B------:R0:W-:Y:S01]  /*52d0*/  UTCQMMA gdesc[UR26], gdesc[UR8], tmem[UR17], tmem[UR22], idesc[UR23], UPT ;  /* 0x00ff16081a0075ea */ /* 0x0001e2000b800311 */
[----:B------:R-:W-:Y:S05]  /*52e0*/  @!P0 BRA `(.L_x_12) ;  /* 0x0000000000148947 */ /* 0x000fea0003800000 */
[----:B0-----:R-:W-:Y:S01]  /*52f0*/  UMOV UR4, UR32 ;  /* 0x0000002000047c82 */ /* 0x001fe20008000000 */
[----:B------:R-:W-:Y:S02]  /*5300*/  UMOV UR5, URZ ;  /* 0x000000ff00057c82 */ /* 0x000fe40008000000 */
[----:B------:R-:W-:Y:S02]  /*5310*/  UMOV UR4, UR4 ;  /* 0x0000000400047c82 */ /* 0x000fe40008000000 */
[----:B------:R1:W-:Y:S01]  /*5320*/  UTCBAR [UR4], URZ ;  /* 0x000000ff040073e9 */ /* 0x0003e200080000ff */
[----:B------:R-:W-:Y:S02]  /*5330*/  NOP ;  /* 0x0000000000007918 */ /* 0x000fe40000000000 */
.L_x_12:
[----:B01----:R-:W-:Y:S05]  /*5340*/  BSYNC.RECONVERGENT B0 ;  /* 0x0000000000007941 */ /* 0x003fea0003800200 */
.L_x_11:
[----:B------:R-:W-:Y:S05]  /*5350*/  BRA `(.L_x_13) ;  /* 0x00000000001c7947 */ /* 0x000fea0003800000 */
.L_x_10:
[----:B------:R-:W-:-:S09]  /*5360*/  UISETP.GE.AND UP2, UPT, UR19, URZ, UPT ;  /* 0x000000ff1300728c */ /* 0x000fd2000bf46270 */
[----:B------:R-:W-:Y:S05]  /*5370*/  BRA.U !UP2, `(.L_x_14) ;  /* 0x000000310a9c7547 */ /* 0x000fea000b800000 */
[----:B------:R-:W-:-:S04]  /*5380*/  UIADD3 UR4, UPT, UPT, UR18, 0x4000, URZ ;  /* 0x0000400012047890 */ /* 0x000fc8000fffe0ff */
[----:B------:R-:W-:-:S04]  /*5390*/  USHF.R.U32.HI UR4, URZ, 0x4, UR4 ;  /* 0x00000004ff047899 */ /* 0x000fc80008011604 */
[----:B------:R-:W-:-:S04]  /*53a0*/  USGXT.U32 UR24, UR4, 0xe ;  /* 0x0000000e0418789a */ /* 0x000fc80008000000 */
[----:B------:R-:W-:-:S04]  /*53b0*/  UIADD3 UR26, UP2, UPT, UR24, 0x2, URZ ;  /* 0x00000002181a7890 */ /* 0x000fc8000ff5e0ff */
[----:B------:R-:W-:-:S12]  /*53c0*/  UIADD3.X UR27, UPT, UPT, URZ, -0x7fffbfe0, URZ, UP2, !UPT ;  /* 0x80004020ff1b7890 */ /* 0x000fd800097fe4ff */
.L_x_13:
[----:B------:R-:W0:Y:S01]  /*53d0*/  LDCU UR29, c[0x0][0x3d4] ;  /* 0x00007a80ff1d77ac */ /* 0x000e220008000800 */
[----:B---3--:R-:W-:Y:S02]  /*53e0*/  IMAD.MOV.U32 R36, RZ, RZ, RZ ;  /* 0x000000ffff247224 */ /* 0x008fe400078e00ff */
[----:B------:R-:W-:Y:S01]  /*53f0*/  IMAD.MOV.U32 R154, RZ, RZ, -0x40 ;  /* 0xffffffc0ff9a7424 */ /* 0x000fe200078e00ff */
[----:B------:R-:W1:Y:S01]  /*5400*/  LDCU UR31, c[0x0][0x3c4] ;  /* 0x00007880ff1f77ac */ /* 0x000e620008000800 */
[----:B------:R-:W-:Y:S01]  /*5410*/  IMAD.MOV.U32 R77, RZ, RZ, -0x1 ;  /* 0xffffffffff4d7424 */ /* 0x000fe200078e00ff */
[----:B------:R-:W-:Y:S02]  /*5420*/  USHF.R.U32.HI UR28, URZ, 0x4, UR18 ;  /* 0x00000004ff1c7899 */ /* 0x000fe40008011612 */
[----:B------:R-:W-:Y:S02]  /*5430*/  USHF.R.U32.HI UR30, URZ, 0x4, UR6 ;  /* 0x00000004ff1e7899 */ /* 0x000fe40008011606 */
[----:B------:R-:W-:-:S02]  /*5440*/  USGXT.U32 UR28, UR28, 0xe ;  /* 0x0000000e1c1c789a */ /* 0x000fc40008000000 */
[----:B------:R-:W-:Y:S02]  /*5450*/  UIADD3 UR4, UPT, UPT, UR18, 0xa000, URZ ;  /* 0x0000a00012047890 */ /* 0x000fe4000fffe0ff */
[----:B------:R-:W-:Y:S02]  /*5460*/  USGXT.U32 UR30, UR30, 0xe ;  /* 0x0000000e1e1e789a */ /* 0x000fe40008000000 */
[----:B------:R-:W-:Y:S02]  /*5470*/  UISETP.NE.U32.AND UP2, UPT, UR12, URZ, UPT ;  /* 0x000000ff0c00728c */ /* 0x000fe4000bf45070 */
[----:B------:R-:W-:Y:S02]  /*5480*/  UIADD3 UR12, UP4, UPT, UR28, 0x100, URZ ;  /* 0x000001001c0c7890 */ /* 0x000fe4000ff9e0ff */
[----:B------:R-:W-:Y:S02]  /*5490*/  USHF.R.U32.HI UR4, URZ, 0x4, UR4 ;  /* 0x00000004ff047899 */ /* 0x000fe40008011604 */
[----:B------:R-:W-:Y:S01]  /*54a0*/  UIADD3 UR10, UP3, UPT, UR30, 0x2, URZ ;  /* 0x000000021e0a7890 */ /* 0x000fe2000ff7e0ff */
[----:B------:R-:W-:Y:S01]  /*54b0*/  UMOV UR6, URZ ;  /* 0x000000ff00067c82 */ /* 0x000fe20008000000 */
[----:B0-----:R-:W-:-:S02]  /*54c0*/  USHF.L.U32 UR29, UR29, 0x6, URZ ;  /* 0x000000061d1d7899 */ /* 0x001fc400080006ff */
[----:B-1----:R-:W-:Y:S01]  /*54d0*/  USHF.L.U32 UR31, UR31, 0x6, URZ ;  /* 0x000000061f1f7899 */ /* 0x002fe200080006ff */
[----:B------:R-:W-:Y:S01]  /*54e0*/  UMOV UR5, URZ ;  /* 0x000000ff00057c82 */ /* 0x000fe20008000000 */
[----:B------:R-:W-:Y:S02]  /*54f0*/  UIADD3.X UR13, UPT, UPT, UR6, 0x40004040, URZ, UP4, !UPT ;  /* 0x40004040060d7890 */ /* 0x000fe4000a7fe4ff */
[----:B------:R-:W-:Y:S02]  /*5500*/  USGXT.U32 UR4, UR4, 0xe ;  /* 0x0000000e0404789a */ /* 0x000fe40008000000 */
[----:B------:R-:W-:Y:S02]  /*5510*/  UIADD3 UR42, UP4, UPT, UR12, 0x100, URZ ;  /* 0x000001000c2a7890 */ /* 0x000fe4000ff9e0ff */
[----:B------:R-:W-:Y:S02]  /*5520*/  UIADD3 UR40, UP5, UPT, UR12, 0x200, URZ ;  /* 0x000002000c287890 */ /* 0x000fe4000ffbe0ff */
[----:B------:R-:W-:Y:S01]  /*5530*/  UIADD3.X UR11, UPT, UPT, UR5, 0x40004040, URZ, UP3, !UPT ;  /* 0x40004040050b7890 */ /* 0x000fe20009ffe4ff */
[----:B------:R-:W-:Y:S01]  /*5540*/  UMOV UR22, 0xfffffffe ;  /* 0xfffffffe00167882 */ /* 0x000fe20000000000 */
[----:B------:R-:W-:Y:S01]  /*5550*/  UMOV UR23, 0x7fffbfdf ;  /* 0x7fffbfdf00177882 */ /* 0x000fe20000000000 */
[----:B------:R-:W-:Y:S01]  /*5560*/  UMOV UR21, 0x1 ;  /* 0x0000000100157882 */ /* 0x000fe20000000000 */
[----:B------:R-:W0:Y:S01]  /*5570*/  LDCU UR58, c[0x0][0x3a8] ;  /* 0x00007500ff3a77ac */ /* 0x000e220008000800 */
[----:B------:R-:W-:-:S02]  /*5580*/  UIADD3.X UR43, UPT, UPT, UR13, URZ, URZ, UP4, !UPT ;  /* 0x000000ff0d2b7290 */ /* 0x000fc4000a7fe4ff */
[----:B------:R-:W-:Y:S02]  /*5590*/  UIADD3.X UR41, UPT, UPT, UR13, URZ, URZ, UP5, !UPT ;  /* 0x000000ff0d297290 */ /* 0x000fe4000affe4ff */
[----:B------:R-:W-:Y:S02]  /*55a0*/  UIADD3.64 UR22, UPT, UPT, UR4, -UR22, URZ ;  /* 0x8000001604167297 */ /* 0x000fe4000fffe0ff */
[----:B------:R-:W-:Y:S02]  /*55b0*/  UIADD3.64 UR44, UPT, UPT, UR10, 0x2, URZ ;  /* 0x000000020a2c7897 */ /* 0x000fe4000fffe0ff */
[----:B------:R-:W-:Y:S01]  /*55c0*/  UIADD3.64 UR46, UPT, UPT, UR10, 0x4, URZ ;  /* 0x000000040a2e7897 */ /* 0x000fe2000fffe0ff */
[----:B------:R-:W-:Y:S01]  /*55d0*/  UMOV UR33, UR31 ;  /* 0x0000001f00217c82 */ /* 0x000fe20008000000 */
[----:B------:R-:W-:-:S10]  /*55e0*/  UMOV UR34, UR29 ;  /* 0x0000001d00227c82 */ /* 0x000fd40008000000 */
.L_x_19:
[----:B------:R-:W-:Y:S02]  /*55f0*/  USHF.R.S32.HI UR8, URZ, 0x1f, UR33 ;  /* 0x0000001fff087899 */ /* 0x000fe40008011421 */
[C---:B------:R-:W-:Y:S01]  /*5600*/  IADD3 RZ, P1, PT, R100.reuse, UR33, RZ ;  /* 0x0000002164ff7c10 */ /* 0x040fe2000ff3e0ff */
[----:B------:R-:W-:Y:S01]  /*5610*/  VIADD R14, R100, UR33 ;  /* 0x00000021640e7c36 */ /* 0x000fe20008000000 */
[----:B------:R-:W-:Y:S02]  /*5620*/  IADD3 R4, P0, PT, R144, UR33, RZ ;  /* 0x0000002190047c10 */ /* 0x000fe4000ff1e0ff */
[----:B------:R-:W-:Y:S02]  /*5630*/  IADD3.X R15, PT, PT, R101, UR8, RZ, P1, !PT ;  /* 0x00000008650f7c10 */ /* 0x000fe40008ffe4ff */
[----:B------:R-:W-:Y:S02]  /*5640*/  IADD3.X R5, PT, PT, R145, UR8, RZ, P0, !PT ;  /* 0x0000000891057c10 */ /* 0x000fe400087fe4ff */
[----:B------:R-:W-:Y:S01]  /*5650*/  IADD3 R6, P1, PT, R136, UR33, RZ ;  /* 0x0000002188067c10 */ /* 0x000fe2000ff3e0ff */
[----:B------:R1:W2:Y:S01]  /*5660*/  LDG.E.U8 R43, desc[UR36][R14.64] ;  /* 0x000000240e2b7981 */ /* 0x0002a2000c1e1100 */
[----:B------:R-:W-:-:S02]  /*5670*/  IADD3 R8, P0, PT, R128, UR33, RZ ;  /* 0x0000002180087c10 */ /* 0x000fc4000ff1e0ff */
[----:B------:R-:W-:Y:S01]  /*5680*/  IADD3.X R7, PT, PT, R137, UR8, RZ, P1, !PT ;  /* 0x0000000889077c10 */ /* 0x000fe20008ffe4ff */
[----:B------:R3:W4:Y:S01]  /*5690*/  LDG.E.U8 R23, desc[UR36][R4.64] ;  /* 0x0000002404177981 */ /* 0x000722000c1e1100 */
[----:B------:R-:W-:Y:S02]  /*56a0*/  IADD3.X R9, PT, PT, R129, UR8, RZ, P0, !PT ;  /* 0x0000000881097c10 */ /* 0x000fe400087fe4ff */
[----:B------:R-:W-:Y:S01]  /*56b0*/  IADD3 R10, P1, PT, R120, UR33, RZ ;  /* 0x00000021780a7c10 */ /* 0x000fe2000ff3e0ff */
[----:B------:R5:W4:Y:S01]  /*56c0*/  LDG.E.U8 R27, desc[UR36][R6.64] ;  /* 0x00000024061b7981 */ /* 0x000b22000c1e1100 */
[----:B------:R-:W-:Y:S02]  /*56d0*/  IADD3 R12, P0, PT, R108, UR33, RZ ;  /* 0x000000216c0c7c10 */ /* 0x000fe4000ff1e0ff */
[----:B------:R-:W-:Y:S01]  /*56e0*/  IADD3.X R11, PT, PT, R121, UR8, RZ, P1, !PT ;  /* 0x00000008790b7c10 */ /* 0x000fe20008ffe4ff */
[----:B------:R0:W4:Y:S01]  /*56f0*/  LDG.E.U8 R31, desc[UR36][R8.64] ;  /* 0x00000024081f7981 */ /* 0x000122000c1e1100 */
[----:B------:R-:W-:-:S02]  /*5700*/  IADD3.X R13, PT, PT, R109, UR8, RZ, P0, !PT ;  /* 0x000000086d0d7c10 */ /* 0x000fc400087fe4ff */
[----:B------:R-:W-:Y:S01]  /*5710*/  IADD3 R16, P1, PT, R92, UR33, RZ ;  /* 0x000000215c107c10 */ /* 0x000fe2000ff3e0ff */
[----:B------:R0:W4:Y:S01]  /*5720*/  LDG.E.U8 R35, desc[UR36][R10.64] ;  /* 0x000000240a237981 */ /* 0x000122000c1e1100 */
[----:B------:R-:W-:Y:S02]  /*5730*/  IADD3 R18, P0, PT, R84, UR33, RZ ;  /* 0x0000002154127c10 */ /* 0x000fe4000ff1e0ff */
[----:B------:R-:W-:Y:S01]  /*5740*/  IADD3.X R17, PT, PT, R93, UR8, RZ, P1, !PT ;  /* 0x000000085d117c10 */ /* 0x000fe20008ffe4ff */
[----:B------:R0:W4:Y:S01]  /*5750*/  LDG.E.U8 R39, desc[UR36][R12.64] ;  /* 0x000000240c277981 */ /* 0x000122000c1e1100 */
[----:B------:R-:W-:Y:S02]  /*5760*/  IADD3.X R19, PT, PT, R85, UR8, RZ, P0, !PT ;  /* 0x0000000855137c10 */ /* 0x000fe400087fe4ff */
[C---:B------:R-:W-:Y:S01]  /*5770*/  IADD3 RZ, P1, PT, R98.reuse, UR33, RZ ;  /* 0x0000002162ff7c10 */ /* 0x040fe2000ff3e0ff */
[----:B-1----:R-:W-:Y:S01]  /*5780*/  VIADD R14, R98, UR33 ;  /* 0x00000021620e7c36 */ /* 0x002fe20008000000 */
[----:B---3--:R-:W-:Y:S01]  /*5790*/  IADD3 R4, P0, PT, R142, UR33, RZ ;  /* 0x000000218e047c10 */ /* 0x008fe2000ff1e0ff */
[----:B------:R1:W3:Y:S01]  /*57a0*/  LDG.E.U8 R49, desc[UR36][R18.64] ;  /* 0x0000002412317981 */ /* 0x0002e2000c1e1100 */
[----:B------:R-:W-:-:S02]  /*57b0*/  IADD3.X R15, PT, PT, R99, UR8, RZ, P1, !PT ;  /* 0x00000008630f7c10 */ /* 0x000fc40008ffe4ff */
[----:B------:R-:W-:Y:S01]  /*57c0*/  IADD3.X R5, PT, PT, R143, UR8, RZ, P0, !PT ;  /* 0x000000088f057c10 */ /* 0x000fe200087fe4ff */
[----:B------:R-:W3:Y:S01]  /*57d0*/  LDG.E.U8 R47, desc[UR36][R16.64] ;  /* 0x00000024102f7981 */ /* 0x000ee2000c1e1100 */
[----:B-----5:R-:W-:Y:S02]  /*57e0*/  IADD3 R6, P1, PT, R134, UR33, RZ ;  /* 0x0000002186067c10 */ /* 0x020fe4000ff3e0ff */
[----:B0-----:R-:W-:Y:S01]  /*57f0*/  IADD3 R8, P0, PT, R126, UR33, RZ ;  /* 0x000000217e087c10 */ /* 0x001fe2000ff1e0ff */
[----:B------:R0:W5:Y:S01]  /*5800*/  LDG.E.U8 R34, desc[UR36][R14.64] ;  /* 0x000000240e227981 */ /* 0x000162000c1e1100 */
[----:B------:R-:W-:Y:S02]  /*5810*/  IADD3.X R7, PT, PT, R135, UR8, RZ, P1, !PT ;  /* 0x0000000887077c10 */ /* 0x000fe40008ffe4ff */
[----:B------:R-:W-:Y:S01]  /*5820*/  IADD3.X R9, PT, PT, R127, UR8, RZ, P0, !PT ;  /* 0x000000087f097c10 */ /* 0x000fe200087fe4ff */
[----:B------:R0:W5:Y:S01]  /*5830*/  LDG.E.U8 R22, desc[UR36][R4.64] ;  /* 0x0000002404167981 */ /* 0x000162000c1e1100 */
[----:B------:R-:W-:-:S02]  /*5840*/  IADD3 R10, P1, PT, R118, UR33, RZ ;  /* 0x00000021760a7c10 */ /* 0x000fc4000ff3e0ff */
[----:B------:R-:W-:Y:S01]  /*5850*/  IADD3 R12, P0, PT, R106, UR33, RZ ;  /* 0x000000216a0c7c10 */ /* 0x000fe2000ff1e0ff */
[----:B------:R0:W5:Y:S01]  /*5860*/  LDG.E.U8 R24, desc[UR36][R6.64] ;  /* 0x0000002406187981 */ /* 0x000162000c1e1100 */
[----:B------:R-:W-:Y:S02]  /*5870*/  IADD3.X R11, PT, PT, R119, UR8, RZ, P1, !PT ;  /* 0x00000008770b7c10 */ /* 0x000fe40008ffe4ff */
[----:B------:R-:W-:Y:S01]  /*5880*/  IADD3.X R13, PT, PT, R107, UR8, RZ, P0, !PT ;  /* 0x000000086b0d7c10 */ /* 0x000fe200087fe4ff */
[----:B------:R0:W5:Y:S01]  /*5890*/  LDG.E.U8 R26, desc[UR36][R8.64] ;  /* 0x00000024081a7981 */ /* 0x000162000c1e1100 */
[----:B-1----:R-:W-:Y:S02]  /*58a0*/  IADD3 R18, P1, PT, R90, UR33, RZ ;  /* 0x000000215a127c10 */ /* 0x002fe4000ff3e0ff */
[----:B------:R-:W-:Y:S01]  /*58b0*/  IADD3 RZ, P0, PT, R104, UR33, RZ ;  /* 0x0000002168ff7c10 */ /* 0x000fe2000ff1e0ff */
[----:B------:R1:W5:Y:S01]  /*58c0*/  LDG.E.U8 R28, desc[UR36][R10.64] ;  /* 0x000000240a1c7981 */ /* 0x000362000c1e1100 */
[----:B------:R-:W-:-:S02]  /*58d0*/  IADD3.X R19, PT, PT, R91, UR8, RZ, P1, !PT ;  /* 0x000000085b137c10 */ /* 0x000fc40008ffe4ff */
[----:B0-----:R-:W-:Y:S01]  /*58e0*/  IADD3.X R15, PT, PT, R105, UR8, RZ, P0, !PT ;  /* 0x00000008690f7c10 */ /* 0x001fe200087fe4ff */
[----:B------:R-:W5:Y:S01]  /*58f0*/  LDG.E.U8 R30, desc[UR36][R12.64] ;  /* 0x000000240c1e7981 */ /* 0x000f62000c1e1100 */
[----:B------:R-:W-:Y:S02]  /*5900*/  IADD3 RZ, P1, PT, R96, UR33, RZ ;  /* 0x0000002160ff7c10 */ /* 0x000fe4000ff3e0ff */
[----:B------:R-:W-:Y:S01]  /*5910*/  IADD3 R4, P0, PT, R140, UR33, RZ ;  /* 0x000000218c047c10 */ /* 0x000fe2000ff1e0ff */
[----:B------:R0:W5:Y:S01]  /*5920*/  LDG.E.U8 R38, desc[UR36][R18.64] ;  /* 0x0000002412267981 */ /* 0x000162000c1e1100 */
[----:B------:R-:W-:Y:S02]  /*5930*/  IADD3.X R17, PT, PT, R97, UR8, RZ, P1, !PT ;  /* 0x0000000861117c10 */ /* 0x000fe40008ffe4ff */
[----:B------:R-:W-:Y:S02]  /*5940*/  IADD3.X R5, PT, PT, R141, UR8, RZ, P0, !PT ;  /* 0x000000088d057c10 */ /* 0x000fe400087fe4ff */
[----:B------:R-:W-:-:S02]  /*5950*/  IADD3 R20, P2, PT, R82, UR33, RZ ;  /* 0x0000002152147c10 */ /* 0x000fc4000ff5e0ff */
[----:B------:R-:W-:Y:S01]  /*5960*/  IADD3 R6, P1, PT, R132, UR33, RZ ;  /* 0x0000002184067c10 */ /* 0x000fe2000ff3e0ff */
[----:B------:R-:W-:Y:S01]  /*5970*/  VIADD R14, R104, UR33 ;  /* 0x00000021680e7c36 */ /* 0x000fe20008000000 */
[----:B------:R-:W-:Y:S01]  /*5980*/  IADD3 R8, P0, PT, R124, UR33, RZ ;  /* 0x000000217c087c10 */ /* 0x000fe2000ff1e0ff */
[----:B------:R-:W5:Y:S01]  /*5990*/  LDG.E.U8 R25, desc[UR36][R4.64] ;  /* 0x0000002404197981 */ /* 0x000f62000c1e1100 */
[----:B------:R-:W-:Y:S02]  /*59a0*/  IADD3.X R21, PT, PT, R83, UR8, RZ, P2, !PT ;  /* 0x0000000853157c10 */ /* 0x000fe400097fe4ff */
[----:B------:R-:W-:Y:S01]  /*59b0*/  IADD3.X R7, PT, PT, R133, UR8, RZ, P1, !PT ;  /* 0x0000000885077c10 */ /* 0x000fe20008ffe4ff */
[----:B------:R-:W5:Y:S01]  /*59c0*/  LDG.E.U8 R41, desc[UR36][R14.64] ;  /* 0x000000240e297981 */ /* 0x000f62000c1e1100 */
[----:B------:R-:W-:Y:S02]  /*59d0*/  IADD3.X R9, PT, PT, R125, UR8, RZ, P0, !PT ;  /* 0x000000087d097c10 */ /* 0x000fe400087fe4ff */
[----:B-1----:R-:W-:Y:S01]  /*59e0*/  IADD3 R10, P1, PT, R116, UR33, RZ ;  /* 0x00000021740a7c10 */ /* 0x002fe2000ff3e0ff */
[----:B------:R1:W5:Y:S01]  /*59f0*/  LDG.E.U8 R40, desc[UR36][R20.64] ;  /* 0x0000002414287981 */ /* 0x000362000c1e1100 */
[----:B0-----:R-:W-:-:S02]  /*5a00*/  IADD3 R18, P0, PT, R88, UR33, RZ ;  /* 0x0000002158127c10 */ /* 0x001fc4000ff1e0ff */
[----:B------:R-:W-:Y:S01]  /*5a10*/  IADD3.X R11, PT, PT, R117, UR8, RZ, P1, !PT ;  /* 0x00000008750b7c10 */ /* 0x000fe20008ffe4ff */
[----:B------:R-:W-:Y:S01]  /*5a20*/  VIADD R16, R96, UR33 ;  /* 0x0000002160107c36 */ /* 0x000fe20008000000 */
[----:B------:R-:W-:Y:S01]  /*5a30*/  IADD3.X R19, PT, PT, R89, UR8, RZ, P0, !PT ;  /* 0x0000000859137c10 */ /* 0x000fe200087fe4ff */
[----:B------:R0:W5:Y:S01]  /*5a40*/  LDG.E.U8 R29, desc[UR36][R6.64] ;  /* 0x00000024061d7981 */ /* 0x000162000c1e1100 */
[----:B------:R-:W-:Y:S02]  /*5a50*/  IADD3 RZ, P0, PT, R102, UR33, RZ ;  /* 0x0000002166ff7c10 */ /* 0x000fe4000ff1e0ff */
[----:B-1----:R-:W-:Y:S01]  /*5a60*/  IADD3 R20, P1, PT, R80, UR33, RZ ;  /* 0x0000002150147c10 */ /* 0x002fe2000ff3e0ff */
[----:B------:R1:W5:Y:S01]  /*5a70*/  LDG.E.U8 R33, desc[UR36][R8.64] ;  /* 0x0000002408217981 */ /* 0x000362000c1e1100 */
[----:B------:R-:W-:Y:S02]  /*5a80*/  IADD3.X R13, PT, PT, R103, UR8, RZ, P0, !PT ;  /* 0x00000008670d7c10 */ /* 0x000fe400087fe4ff */
[----:B------:R-:W-:Y:S01]  /*5a90*/  IADD3.X R21, PT, PT, R81, UR8, RZ, P1, !PT ;  /* 0x0000000851157c10 */ /* 0x000fe20008ffe4ff */
[----:B------:R-:W-:Y:S01]  /*5aa0*/  VIADD R12, R102, UR33 ;  /* 0x00000021660c7c36 */ /* 0x000fe20008000000 */
[----:B------:R-:W-:Y:S01]  /*5ab0*/  IADD3 RZ, P1, PT, R94, UR33, RZ ;  /* 0x000000215eff7c10 */ /* 0x000fe2000ff3e0ff */
[----:B------:R-:W5:Y:S01]  /*5ac0*/  LDG.E.U8 R45, desc[UR36][R16.64] ;  /* 0x00000024102d7981 */ /* 0x000f62000c1e1100 */
[----:B------:R-:W-:-:S02]  /*5ad0*/  IADD3 R4, P0, PT, R138, UR33, RZ ;  /* 0x000000218a047c10 */ /* 0x000fc4000ff1e0ff */
[----:B------:R-:W-:Y:S01]  /*5ae0*/  IADD3.X R15, PT, PT, R95, UR8, RZ, P1, !PT ;  /* 0x000000085f0f7c10 */ /* 0x000fe20008ffe4ff */
[----:B------:R1:W5:Y:S01]  /*5af0*/  LDG.E.U8 R37, desc[UR36][R10.64] ;  /* 0x000000240a257981 */ /* 0x000362000c1e1100 */
[----:B------:R-:W-:Y:S02]  /*5b00*/  IADD3.X R5, PT, PT, R139, UR8, RZ, P0, !PT ;  /* 0x000000088b057c10 */ /* 0x000fe400087fe4ff */
[----:B0-----:R-:W-:Y:S01]  /*5b10*/  IADD3 R6, P1, PT, R130, UR33, RZ ;  /* 0x0000002182067c10 */ /* 0x001fe2000ff3e0ff */
[----:B------:R0:W5:Y:S01]  /*5b20*/  LDG.E.U8 R32, desc[UR36][R12.64] ;  /* 0x000000240c207981 */ /* 0x000162000c1e1100 */
[----:B-1----:R-:W-:Y:S02]  /*5b30*/  IADD3 R8, P0, PT, R122, UR33, RZ ;  /* 0x000000217a087c10 */ /* 0x002fe4000ff1e0ff */
[----:B------:R-:W-:Y:S01]  /*5b40*/  IADD3.X R7, PT, PT, R131, UR8, RZ, P1, !PT ;  /* 0x0000000883077c10 */ /* 0x000fe20008ffe4ff */
[----:B------:R-:W-:Y:S01]  /*5b50*/  VIADD R14, R94, UR33 ;  /* 0x000000215e0e7c36 */ /* 0x000fe20008000000 */
[----:B------:R-:W-:Y:S01]  /*5b60*/  IADD3.X R9, PT, PT, R123, UR8, RZ, P0, !PT ;  /* 0x000000087b097c10 */ /* 0x000fe200087fe4ff */
[----:B------:R-:W5:Y:S01]  /*5b70*/  LDG.E.U8 R19, desc[UR36][R18.64] ;  /* 0x0000002412137981 */ /* 0x000f62000c1e1100 */
[----:B------:R-:W-:-:S02]  /*5b80*/  IADD3 R10, P1, PT, R110, UR33, RZ ;  /* 0x000000216e0a7c10 */ /* 0x000fc4000ff3e0ff */
[----:B------:R-:W-:Y:S01]  /*5b90*/  IADD3 R16, P2, PT, R86, UR33, RZ ;  /* 0x0000002156107c10 */ /* 0x000fe2000ff5e0ff */
[----:B------:R-:W5:Y:S01]  /*5ba0*/  LDG.E.U8 R21, desc[UR36][R20.64] ;  /* 0x0000002414157981 */ /* 0x000f62000c1e1100 */
[----:B0-----:R-:W-:Y:S02]  /*5bb0*/  IADD3 R12, P0, PT, R78, UR33, RZ ;  /* 0x000000214e0c7c10 */ /* 0x001fe4000ff1e0ff */
[----:B------:R-:W-:Y:S01]  /*5bc0*/  IADD3.X R11, PT, PT, R111, UR8, RZ, P1, !PT ;  /* 0x000000086f0b7c10 */ /* 0x000fe20008ffe4ff */
[----:B------:R-:W5:Y:S01]  /*5bd0*/  LDG.E.U8 R14, desc[UR36][R14.64] ;  /* 0x000000240e0e7981 */ /* 0x000f62000c1e1100 */
[----:B------:R-:W-:Y:S02]  /*5be0*/  IADD3.X R17, PT, PT, R87, UR8, RZ, P2, !PT ;  /* 0x0000000857117c10 */ /* 0x000fe400097fe4ff */
[----:B------:R-:W-:Y:S01]  /*5bf0*/  IADD3.X R13, PT, PT, R79, UR8, RZ, P0, !PT ;  /* 0x000000084f0d7c10 */ /* 0x000fe200087fe4ff */
[----:B------:R-:W5:Y:S04]  /*5c00*/  LDG.E.U8 R4, desc[UR36][R4.64] ;  /* 0x0000002404047981 */ /* 0x000f68000c1e1100 */
[----:B------:R-:W5:Y:S04]  /*5c10*/  LDG.E.U8 R6, desc[UR36][R6.64] ;  /* 0x0000002406067981 */ /* 0x000f68000c1e1100 */
[----:B------:R-:W5:Y:S04]  /*5c20*/  LDG.E.U8 R8, desc[UR36][R8.64] ;  /* 0x0000002408087981 */ /* 0x000f68000c1e1100 */
[----:B------:R-:W5:Y:S04]  /*5c30*/  LDG.E.U8 R10, desc[UR36][R10.64] ;  /* 0x000000240a0a7981 */ /* 0x000f68000c1e1100 */
[----:B------:R-:W5:Y:S04]  /*5c40*/  LDG.E.U8 R16, desc[UR36][R16.64] ;  /* 0x0000002410107981 */ /* 0x000f68000c1e1100 */
[----:B------:R-:W5:Y:S01]  /*5c50*/  LDG.E.U8 R12, desc[UR36][R12.64] ;  /* 0x000000240c0c7981 */ /* 0x000f62000c1e1100 */
[----:B------:R-:W-:-:S02]  /*5c60*/  UMOV UR8, 0x1 ;  /* 0x0000000100087882 */ /* 0x000fc40000000000 */
[----:B------:R-:W-:-:S04]  /*5c70*/  @!UP1 UIADD3 UR8, UPT, UPT, -UR8, 0x100000, URZ ;  /* 0x0010000008089890 */ /* 0x000fc8000fffe1ff */
[----:B------:R-:W-:Y:S02]  /*5c80*/  @!UP1 USHF.L.U32 UR9, UR8, 0xb, URZ ;  /* 0x0000000b08099899 */ /* 0x000fe400080006ff */
[----:B------:R-:W-:Y:S01]  /*5c90*/  @!UP1 USHF.L.U32 UR8, UR8, 0x1, URZ ;  /* 0x0000000108089899 */ /* 0x000fe200080006ff */
[----:B------:R-:W-:Y:S01]  /*5ca0*/  VOTEU.ALL UP3, P6 ;  /* 0x0000000000ff7886 */ /* 0x000fe20003060000 */
[----:B--2---:R0:W-:Y:S04]  /*5cb0*/  STS.U8 [R74+UR18+0x9400], R43 ;  /* 0x0094002b4a007988 */ /* 0x0041e80008000012 */
[----:B----4-:R0:W-:Y:S04]  /*5cc0*/  STS.U8 [R74+UR18+0x8000], R23 ;  /* 0x008000174a007988 */ /* 0x0101e80008000012 */
[----:B------:R0:W-:Y:S04]  /*5cd0*/  STS.U8 [R74+UR18+0x8400], R27 ;  /* 0x0084001b4a007988 */ /* 0x0001e80008000012 */
[----:B------:R0:W-:Y:S04]  /*5ce0*/  STS.U8 [R74+UR18+0x8800], R31 ;  /* 0x0088001f4a007988 */ /* 0x0001e80008000012 */
[----:B------:R0:W-:Y:S04]  /*5cf0*/  STS.U8 [R74+UR18+0x8c00], R35 ;  /* 0x008c00234a007988 */ /* 0x0001e80008000012 */
[----:B------:R0:W-:Y:S04]  /*5d00*/  STS.U8 [R74+UR18+0x9000], R39 ;  /* 0x009000274a007988 */ /* 0x0001e80008000012 */
[----:B---3--:R0:W-:Y:S04]  /*5d10*/  STS.U8 [R74+UR18+0x9c00], R49 ;  /* 0x009c00314a007988 */ /* 0x0081e80008000012 */
[----:B------:R0:W-:Y:S04]  /*5d20*/  STS.U8 [R74+UR18+0x9800], R47 ;  /* 0x0098002f4a007988 */ /* 0x0001e80008000012 */
[----:B-----5:R0:W-:Y:S04]  /*5d30*/  STS.U8 [R73+UR18+0x9500], R34 ;  /* 0x0095002249007988 */ /* 0x0201e80008000012 */
        /* <DEDUP_REMOVED lines=23> */
[----:B------:R1:W-:Y:S06]  /*5eb0*/  MEMBAR.ALL.CTA ;  /* 0x0000000000007992 */ /* 0x0003ec0000008000 */
[----:B-1----:R-:W-:Y:S04]  /*5ec0*/  FENCE.VIEW.ASYNC.S ;  /* 0x00000000000073c6 */ /* 0x002fe80000000000 */
[----:B------:R-:W1:Y:S02]  /*5ed0*/  FENCE.VIEW.ASYNC.S ;  /* 0x00000000000073c6 */ /* 0x000e640000000000 */
[----:B-1----:R0:W1:Y:S02]  /*5ee0*/  @!UP3 SYNCS.EXCH.64 URZ, [UR18+0xc010], UR8 ;  /* 0x00c0100812ffb5b2 */ /* 0x0020640008000100 */
[----:B-1----:R-:W-:Y:S06]  /*5ef0*/  BAR.SYNC.DEFER_BLOCKING 0x0 ;  /* 0x0000000000007b1d */ /* 0x002fec0000010000 */
[----:B0-----:R-:W-:Y:S05]  /*5f00*/  BRA.U UP2, `(.L_x_15) ;  /* 0x0000000102547547 */ /* 0x001fea000b800000 */
[----:B------:R-:W-:Y:S01]  /*5f10*/  UIADD3 UR8, UPT, UPT, UR18, 0xc010, URZ ;  /* 0x0000c01012087890 */ /* 0x000fe2000fffe0ff */
[----:B------:R-:W-:Y:S01]  /*5f20*/  UMOV UR48, UR28 ;  /* 0x0000001c00307c82 */ /* 0x000fe20008000000 */
[----:B------:R-:W-:Y:S01]  /*5f30*/  UMOV UR49, 0x40004040 ;  /* 0x4000404000317882 */ /* 0x000fe20000000000 */
[----:B------:R-:W-:Y:S01]  /*5f40*/  UMOV UR38, UR30 ;  /* 0x0000001e00267c82 */ /* 0x000fe20008000000 */
[----:B------:R-:W-:Y:S01]  /*5f50*/  UMOV UR39, 0x40004040 ;  /* 0x4000404000277882 */ /* 0x000fe20000000000 */
[----:B------:R-:W-:Y:S01]  /*5f60*/  UMOV UR50, 0x0 ;  /* 0x0000000000327882 */ /* 0x000fe20000000000 */
[----:B------:R-:W-:Y:S01]  /*5f70*/  UMOV UR51, 0x8108010 ;  /* 0x0810801000337882 */ /* 0x000fe20000000000 */
[----:B------:R-:W-:Y:S01]  /*5f80*/  UMOV UR52, 0x0 ;  /* 0x0000000000347882 */ /* 0x000fe20000000000 */
[----:B------:R-:W-:Y:S01]  /*5f90*/  UMOV UR53, 0x8108010 ;  /* 0x0810801000357882 */ /* 0x000fe20000000000 */
[----:B------:R-:W-:Y:S01]  /*5fa0*/  UMOV UR54, 0x0 ;  /* 0x0000000000367882 */ /* 0x000fe20000000000 */
[----:B------:R-:W-:Y:S01]  /*5fb0*/  UMOV UR55, 0x8108010 ;  /* 0x0810801000377882 */ /* 0x000fe20000000000 */
[----:B------:R0:W-:Y:S01]  /*5fc0*/  UTCQMMA gdesc[UR48], gdesc[UR38], tmem[UR14], tmem[UR50], idesc[UR51], !UPT ;  /* 0x00ff3226300075ea */ /* 0x0001e2000f80030e */
[----:B------:R-:W-:Y:S01]  /*5fd0*/  UMOV UR9, URZ ;  /* 0x000000ff00097c82 */ /* 0x000fe20008000000 */
        /* <DEDUP_REMOVED lines=8> */
.L_x_15:
[----:B------:R-:W1:Y:S01]  /*6060*/  SYNCS.PHASECHK.TRANS64.TRYWAIT P0, [UR18+0xc010], RZ ;  /* 0x00c010ffff0075a7 */ /* 0x000e620008001112 */
[----:B------:R-:W-:Y:S01]  /*6070*/  IADD3 R37, P1, PT, R70, R154, RZ ;  /* 0x0000009a46257210 */ /* 0x000fe20007f3e0ff */
[----:B------:R-:W-:-:S03]  /*6080*/  VIADD R38, R69, UR19 ;  /* 0x0000001345267c36 */ /* 0x000fc60008000000 */
[C---:B------:R-:W-:Y:S01]  /*6090*/  IADD3 R5, P3, PT, R37.reuse, 0x82, RZ ;  /* 0x0000008225057810 */ /* 0x040fe20007f7e0ff */
[----:B------:R-:W-:Y:S01]  /*60a0*/  IMAD.X R40, RZ, RZ, R77, P1 ;  /* 0x000000ffff287224 */ /* 0x000fe200008e064d */
[C---:B------:R-:W-:Y:S02]  /*60b0*/  IADD3 R41, P2, PT, R37.reuse, 0x80, RZ ;  /* 0x0000008025297810 */ /* 0x040fe40007f5e0ff */
[----:B------:R-:W-:Y:S01]  /*60c0*/  IADD3 R7, P5, PT, R37, 0x83, RZ ;  /* 0x0000008325077810 */ /* 0x000fe20007fbe0ff */
[--C-:B------:R-:W-:Y:S01]  /*60d0*/  IMAD.X R46, RZ, RZ, R40.reuse, P3 ;  /* 0x000000ffff2e7224 */ /* 0x100fe200018e0628 */
[-C--:B------:R-:W-:Y:S01]  /*60e0*/  ISETP.GT.U32.AND P1, PT, R5, R38.reuse, PT ;  /* 0x000000260500720c */ /* 0x080fe20003f24070 */
[--C-:B------:R-:W-:Y:S01]  /*60f0*/  IMAD.X R44, RZ, RZ, R40.reuse, P2 ;  /* 0x000000ffff2c7224 */ /* 0x100fe200010e0628 */
[----:B------:R-:W-:Y:S01]  /*6100*/  IADD3 R5, P4, PT, R37, 0x84, RZ ;  /* 0x0000008425057810 */ /* 0x000fe20007f9e0ff */
[----:B------:R-:W-:Y:S01]  /*6110*/  IMAD.X R48, RZ, RZ, R40, P5 ;  /* 0x000000ffff307224 */ /* 0x000fe200028e0628 */
[----:B------:R-:W-:-:S02]  /*6120*/  ISETP.GT.U32.AND P2, PT, R7, R38, PT ;  /* 0x000000260700720c */ /* 0x000fc40003f44070 */
[----:B------:R-:W-:Y:S02]  /*6130*/  ISETP.GT.U32.AND P3, PT, R5, R38, PT ;  /* 0x000000260500720c */ /* 0x000fe40003f64070 */
[----:B------:R-:W-:Y:S01]  /*6140*/  IADD3 R43, P5, PT, R37, 0x85, RZ ;  /* 0x00000085252b7810 */ /* 0x000fe20007fbe0ff */
[----:B-1----:R-:W-:-:S12]  /*6150*/  @!P0 BRA `(.L_x_16) ;  /* 0x0000005400fc8947 */ /* 0x002fd80003800000 */
.L_x_24:
[----:B------:R-:W-:Y:S01]  /*6160*/  BAR.SYNC.DEFER_BLOCKING 0x0 ;  /* 0x0000000000007b1d */ /* 0x000fe20000010000 */
[--C-:B------:R-:W-:Y:S01]  /*6170*/  IMAD.X R50, RZ, RZ, R40.reuse, P4 ;  /* 0x000000ffff327224 */ /* 0x100fe200020e0628 */
[C---:B------:R-:W-:Y:S01]  /*6180*/  IADD3 R45, P0, PT, R37.reuse, 0x86, RZ ;  /* 0x00000086252d7810 */ /* 0x040fe20007f1e0ff */
[--C-:B------:R-:W-:Y:S01]  /*6190*/  IMAD.X R52, RZ, RZ, R40.reuse, P5 ;  /* 0x000000ffff347224 */ /* 0x100fe200028e0628 */
[C---:B------:R-:W-:Y:S01]  /*61a0*/  IADD3 R47, P4, PT, R37.reuse, 0x87, RZ ;  /* 0x00000087252f7810 */ /* 0x040fe20007f9e0ff */
[----:B------:R-:W-:Y:S01]  /*61b0*/  IMAD.U32 R36, R36, -0x80000000, RZ ;  /* 0x8000000024247824 */ /* 0x000fe200078e00ff */
[C---:B------:R-:W-:Y:S01]  /*61c0*/  IADD3 R49, P5, PT, R37.reuse, 0x88, RZ ;  /* 0x0000008825317810 */ /* 0x040fe20007fbe0ff */
[--C-:B------:R-:W-:Y:S01]  /*61d0*/  IMAD.X R54, RZ, RZ, R40.reuse, P0 ;  /* 0x000000ffff367224 */ /* 0x100fe200000e0628 */
[----:B------:R-:W-:Y:S01]  /*61e0*/  LDTM.16dp32bit_t0_t15.x32 R4, tmem[UR7] ;  /* 0x00000007000479ee */ /* 0x000fe20008a80000 */
[----:B------:R-:W1:Y:S01]  /*61f0*/  LDTM.16dp32bit_t16_t31.x32 R4, tmem[UR7+0x20] ;  /* 0x00002007000479ee */ /* 0x000e620008aa0000 */
[--C-:B------:R-:W-:Y:S01]  /*6200*/  IMAD.X R56, RZ, RZ, R40.reuse, P4 ;  /* 0x000000ffff387224 */ /* 0x100fe200020e0628 */
[C---:B------:R-:W-:Y:S01]  /*6210*/  IADD3 R51, P0, PT, R37.reuse, 0x89, RZ ;  /* 0x0000008925337810 */ /* 0x040fe20007f1e0ff */
[--C-:B------:R-:W-:Y:S01]  /*6220*/  IMAD.X R58, RZ, RZ, R40.reuse, P5 ;  /* 0x000000ffff3a7224 */ /* 0x100fe200028e0628 */
[C---:B------:R-:W-:Y:S01]  /*6230*/  IADD3 R53, P4, PT, R37.reuse, 0x8a, RZ ;  /* 0x0000008a25357810 */ /* 0x040fe20007f9e0ff */
[----:B0-----:R-:W-:Y:S01]  /*6240*/  USHF.R.S32.HI UR8, URZ, 0x1f, UR34 ;  /* 0x0000001fff087899 */ /* 0x001fe20008011422 */
[C---:B------:R-:W-:Y:S01]  /*6250*/  IADD3 R55, P5, PT, R37.reuse, 0x8b, RZ ;  /* 0x0000008b25377810 */ /* 0x040fe20007fbe0ff */
[--C-:B------:R-:W-:Y:S01]  /*6260*/  IMAD.X R60, RZ, RZ, R40.reuse, P0 ;  /* 0x000000ffff3c7224 */ /* 0x100fe200000e0628 */
[C---:B------:R-:W-:Y:S01]  /*6270*/  IADD3 R57, P0, PT, R37.reuse, 0x8c, RZ ;  /* 0x0000008c25397810 */ /* 0x040fe20007f1e0ff */
[--C-:B------:R-:W-:Y:S01]  /*6280*/  IMAD.X R62, RZ, RZ, R40.reuse, P4 ;  /* 0x000000ffff3e7224 */ /* 0x100fe200020e0628 */
[C---:B------:R-:W-:Y:S01]  /*6290*/  IADD3 R59, P4, PT, R37.reuse, 0x8d, RZ ;  /* 0x0000008d253b7810 */ /* 0x040fe20007f9e0ff */
[--C-:B------:R-:W-:Y:S01]  /*62a0*/  IMAD.X R64, RZ, RZ, R40.reuse, P5 ;  /* 0x000000ffff407224 */ /* 0x100fe200028e0628 */
[C---:B------:R-:W-:Y:S01]  /*62b0*/  IADD3 R61, P5, PT, R37.reuse, 0x8e, RZ ;  /* 0x0000008e253d7810 */ /* 0x040fe20007fbe0ff */
[--C-:B------:R-:W-:Y:S01]  /*62c0*/  IMAD.X R65, RZ, RZ, R40.reuse, P0 ;  /* 0x000000ffff417224 */ /* 0x100fe200000e0628 */
[----:B------:R-:W-:Y:S01]  /*62d0*/  IADD3 R63, P0, PT, R37, 0x8f, RZ ;  /* 0x0000008f253f7810 */ /* 0x000fe20007f1e0ff */
[--C-:B------:R-:W-:Y:S01]  /*62e0*/  IMAD.X R66, RZ, RZ, R40.reuse, P4 ;  /* 0x000000ffff427224 */ /* 0x100fe200020e0628 */
[-C--:B------:R-:W-:Y:S01]  /*62f0*/  ISETP.GT.U32.AND P4, PT, R41, R38.reuse, PT ;  /* 0x000000262900720c */ /* 0x080fe20003f84070 */
[--C-:B------:R-:W-:Y:S01]  /*6300*/  IMAD.X R67, RZ, RZ, R40.reuse, P5 ;  /* 0x000000ffff437224 */ /* 0x100fe200028e0628 */
[----:B------:R-:W-:Y:S01]  /*6310*/  IADD3 R39, P5, PT, R154, 0x80, RZ ;  /* 0x000000809a277810 */ /* 0x000fe20007fbe0ff */
[----:B------:R-:W-:Y:S01]  /*6320*/  IMAD.X R40, RZ, RZ, R40, P0 ;  /* 0x000000ffff287224 */ /* 0x000fe200000e0628 */
[----:B------:R-:W-:Y:S01]  /*6330*/  ISETP.GT.U32.AND.EX P4, PT, R44, RZ, PT, P4 ;  /* 0x000000ff2c00720c */ /* 0x000fe20003f84140 */
[----:B------:R-:W0:Y:S01]  /*6340*/  @!P6 SYNCS.CCTL.IV [UR18+0xc010] ;  /* 0x00c01000ff00e9b1 */ /* 0x000e220008000012 */
[----:B------:R-:W-:Y:S01]  /*6350*/  ISETP.GT.U32.AND P0, PT, R43, R38, PT ;  /* 0x000000262b00720c */ /* 0x000fe20003f04070 */
[----:B------:R-:W-:-:S02]  /*6360*/  IMAD.X R42, RZ, RZ, R77, P5 ;  /* 0x000000ffff2a7224 */ /* 0x000fc400028e064d */
[----:B-1----:R-:W-:Y:S01]  /*6370*/  FMUL R4, R4, UR58 ;  /* 0x0000003a04047c20 */ /* 0x002fe20008400000 */
[-C--:B------:R-:W-:Y:S01]  /*6380*/  ISETP.GE.U32.AND P5, PT, R41, R38.reuse, PT ;  /* 0x000000262900720c */ /* 0x080fe20003fa6070 */
[----:B------:R-:W-:Y:S01]  /*6390*/  FMUL R9, R9, UR58 ;  /* 0x0000003a09097c20 */ /* 0x000fe20008400000 */
[----:B------:R-:W-:Y:S01]  /*63a0*/  FMUL R7, R7, UR58 ;  /* 0x0000003a07077c20 */ /* 0x000fe20008400000 */
[----:B------:R-:W-:Y:S01]  /*63b0*/  ISETP.GT.U32.AND.EX P0, PT, R52, RZ, PT, P0 ;  /* 0x000000ff3400720c */ /* 0x000fe20003f04100 */
[----:B------:R-:W-:Y:S01]  /*63c0*/  FMUL R11, R11, UR58 ;  /* 0x0000003a0b0b7c20 */ /* 0x000fe20008400000 */
[----:B------:R-:W-:Y:S01]  /*63d0*/  FSEL R37, R4, -INF , !P4 ;  /* 0xff80000004257808 */ /* 0x000fe20006000000 */
[----:B------:R-:W-:Y:S01]  /*63e0*/  FMUL R4, R5, UR58 ;  /* 0x0000003a05047c20 */ /* 0x000fe20008400000 */
[----:B------:R-:W-:Y:S01]  /*63f0*/  ISETP.GE.U32.AND.EX P5, PT, R44, RZ, PT, P5 ;  /* 0x000000ff2c00720c */ /* 0x000fe20003fa6150 */
[----:B------:R-:W-:Y:S01]  /*6400*/  FMUL R5, R6, UR58 ;  /* 0x0000003a06057c20 */ /* 0x000fe20008400000 */
[-C--:B------:R-:W-:Y:S01]  /*6410*/  ISETP.GT.U32.AND P4, PT, R45, R38.reuse, PT ;  /* 0x000000262d00720c */ /* 0x080fe20003f84070 */
[----:B------:R-:W-:Y:S01]  /*6420*/  FMUL R6, R8, UR58 ;  /* 0x0000003a08067c20 */ /* 0x000fe20008400000 */
[----:B------:R-:W-:Y:S01]  /*6430*/  ISETP.GT.U32.AND.EX P2, PT, R48, RZ, PT, P2 ;  /* 0x000000ff3000720c */ /* 0x000fe20003f44120 */
[----:B------:R-:W-:Y:S01]  /*6440*/  FMUL R8, R10, UR58 ;  /* 0x0000003a0a087c20 */ /* 0x000fe20008400000 */
[----:B------:R-:W-:Y:S01]  /*6450*/  FSEL R4, R4, -INF , !P5 ;  /* 0xff80000004047808 */ /* 0x000fe20006800000 */
[----:B------:R-:W-:Y:S01]  /*6460*/  FMUL R15, R15, UR58 ;  /* 0x0000003a0f0f7c20 */ /* 0x000fe20008400000 */
[----:B------:R-:W-:Y:S01]  /*6470*/  ISETP.GT.U32.AND.EX P3, PT, R50, RZ, PT, P3 ;  /* 0x000000ff3200720c */ /* 0x000fe20003f64130 */
[----:B------:R-:W-:Y:S01]  /*6480*/  FMUL R13, R13, UR58 ;  /* 0x0000003a0d0d7c20 */ /* 0x000fe20008400000 */
[----:B------:R-:W-:Y:S01]  /*6490*/  FSEL R9, R9, -INF , !P0 ;  /* 0xff80000009097808 */ /* 0x000fe20004000000 */
[----:B------:R-:W-:Y:S01]  /*64a0*/  FMUL R10, R12, UR58 ;  /* 0x0000003a0c0a7c20 */ /* 0x000fe20008400000 */
[----:B------:R-:W-:Y:S01]  /*64b0*/  ISETP.GT.U32.AND.EX P1, PT, R46, RZ, PT, P1 ;  /* 0x000000ff2e00720c */ /* 0x000fe20003f24110 */
[----:B------:R-:W-:Y:S01]  /*64c0*/  FMUL R12, R14, UR58 ;  /* 0x0000003a0e0c7c20 */ /* 0x000fe20008400000 */
[-C--:B------:R-:W-:Y:S01]  /*64d0*/  ISETP.GT.U32.AND P5, PT, R47, R38.reuse, PT ;  /* 0x000000262f00720c */ /* 0x080fe20003fa4070 */
[----:B------:R-:W-:Y:S01]  /*64e0*/  FMUL R14, R16, UR58 ;  /* 0x0000003a100e7c20 */ /* 0x000fe20008400000 */
[----:B------:R-:W-:Y:S01]  /*64f0*/  FSEL R7, R7, -INF , !P2 ;  /* 0xff80000007077808 */ /* 0x000fe20005000000 */
[----:B------:R-:W-:Y:S01]  /*6500*/  FMUL R17, R17, UR58 ;  /* 0x0000003a11117c20 */ /* 0x000fe20008400000 */
[----:B------:R-:W-:Y:S01]  /*6510*/  ISETP.GT.U32.AND.EX P4, PT, R54, RZ, PT, P4 ;  /* 0x000000ff3600720c */ /* 0x000fe20003f84140 */
[----:B------:R-:W-:Y:S01]  /*6520*/  FMUL R19, R19, UR58 ;  /* 0x0000003a13137c20 */ /* 0x000fe20008400000 */
[-C--:B------:R-:W-:Y:S01]  /*6530*/  ISETP.GT.U32.AND P0, PT, R55, R38.reuse, PT ;  /* 0x000000263700720c */ /* 0x080fe20003f04070 */
[----:B------:R-:W-:Y:S01]  /*6540*/  FMUL R16, R18, UR58 ;  /* 0x0000003a12107c20 */ /* 0x000fe20008400000 */
[-C--:B------:R-:W-:Y:S01]  /*6550*/  ISETP.GT.U32.AND P2, PT, R51, R38.reuse, PT ;  /* 0x000000263300720c */ /* 0x080fe20003f44070 */
[----:B------:R-:W-:Y:S01]  /*6560*/  FMUL R21, R21, UR58 ;  /* 0x0000003a15157c20 */ /* 0x000fe20008400000 */
[----:B------:R-:W-:Y:S01]  /*6570*/  FSEL R6, R6, -INF , !P3 ;  /* 0xff80000006067808 */ /* 0x000fe20005800000 */
[----:B------:R-:W-:Y:S01]  /*6580*/  FMUL R18, R20, UR58 ;  /* 0x0000003a14127c20 */ /* 0x000fe20008400000 */
[----:B------:R-:W-:Y:S01]  /*6590*/  FSEL R5, R5, -INF , !P1 ;  /* 0xff80000005057808 */ /* 0x000fe20004800000 */
[----:B------:R-:W-:Y:S01]  /*65a0*/  FMUL R20, R22, UR58 ;  /* 0x0000003a16147c20 */ /* 0x000fe20008400000 */
[-C--:B------:R-:W-:Y:S01]  /*65b0*/  ISETP.GT.U32.AND P3, PT, R53, R38.reuse, PT ;  /* 0x000000263500720c */ /* 0x080fe20003f64070 */
[----:B------:R-:W-:Y:S01]  /*65c0*/  FMUL R22, R24, UR58 ;  /* 0x0000003a18167c20 */ /* 0x000fe20008400000 */
[----:B------:R-:W-:Y:S01]  /*65d0*/  FSEL R8, R8, -INF , !P4 ;  /* 0xff80000008087808 */ /* 0x000fe20006000000 */
[----:B------:R-:W-:Y:S01]  /*65e0*/  FMUL R23, R23, UR58 ;  /* 0x0000003a17177c20 */ /* 0x000fe20008400000 */
[----:B------:R-:W-:Y:S01]  /*65f0*/  ISETP.GT.U32.AND.EX P5, PT, R56, RZ, PT, P5 ;  /* 0x000000ff3800720c */ /* 0x000fe20003fa4150 */
[----:B------:R-:W-:Y:S01]  /*6600*/  FMUL R25, R25, UR58 ;  /* 0x0000003a19197c20 */ /* 0x000fe20008400000 */
[----:B------:R-:W-:Y:S01]  /*6610*/  ISETP.GT.U32.AND.EX P0, PT, R64, RZ, PT, P0 ;  /* 0x000000ff4000720c */ /* 0x000fe20003f04100 */
[----:B------:R-:W-:Y:S01]  /*6620*/  FMUL R27, R27, UR58 ;  /* 0x0000003a1b1b7c20 */ /* 0x000fe20008400000 */
[-C--:B------:R-:W-:Y:S01]  /*6630*/  ISETP.GT.U32.AND P1, PT, R49, R38.reuse, PT ;  /* 0x000000263100720c */ /* 0x080fe20003f24070 */
[----:B------:R-:W-:Y:S01]  /*6640*/  FMUL R29, R29, UR58 ;  /* 0x0000003a1d1d7c20 */ /* 0x000fe20008400000 */
[----:B------:R-:W-:Y:S01]  /*6650*/  ISETP.GT.U32.AND P4, PT, R57, R38, PT ;  /* 0x000000263900720c */ /* 0x000fe20003f84070 */
[----:B------:R-:W-:Y:S01]  /*6660*/  FMUL R31, R31, UR58 ;  /* 0x0000003a1f1f7c20 */ /* 0x000fe20008400000 */
[----:B------:R-:W-:Y:S01]  /*6670*/  ISETP.GT.U32.AND.EX P2, PT, R60, RZ, PT, P2 ;  /* 0x000000ff3c00720c */ /* 0x000fe20003f44120 */
[----:B------:R-:W-:Y:S01]  /*6680*/  FMUL R34, R34, UR58 ;  /* 0x0000003a22227c20 */ /* 0x000fe20008400000 */
[----:B------:R-:W-:Y:S01]  /*6690*/  LOP3.LUT R41, R39, 0x1e, R70, 0xfe, !PT ;  /* 0x0000001e27297812 */ /* 0x000fe200078efe46 */
[----:B------:R-:W-:Y:S01]  /*66a0*/  NOP ;  /* 0x0000000000007918 */ /* 0x000fe20000000000 */
[----:B------:R-:W-:-:S02]  /*66b0*/  FSEL R11, R11, -INF , !P5 ;  /* 0xff8000000b0b7808 */ /* 0x000fc40006800000 */
[----:B------:R-:W-:Y:S02]  /*66c0*/  ISETP.GT.U32.AND.EX P3, PT, R62, RZ, PT, P3 ;  /* 0x000000ff3e00720c */ /* 0x000fe40003f64130 */
[----:B------:R-:W-:Y:S02]  /*66d0*/  FSEL R15, R15, -INF , !P0 ;  /* 0xff8000000f0f7808 */ /* 0x000fe40004000000 */
[----:B------:R-:W-:Y:S02]  /*66e0*/  ISETP.GT.U32.AND.EX P1, PT, R58, RZ, PT, P1 ;  /* 0x000000ff3a00720c */ /* 0x000fe40003f24110 */
[----:B------:R-:W-:Y:S02]  /*66f0*/  ISETP.GT.U32.AND P5, PT, R59, R38, PT ;  /* 0x000000263b00720c */ /* 0x000fe40003fa4070 */
[----:B------:R-:W-:Y:S02]  /*6700*/  FSEL R13, R13, -INF , !P2 ;  /* 0xff8000000d0d7808 */ /* 0x000fe40005000000 */
[----:B------:R-:W-:-:S02]  /*6710*/  LOP3.LUT R43, R39, 0x1f, R70, 0xfe, !PT ;  /* 0x0000001f272b7812 */ /* 0x000fc400078efe46 */
[-C--:B------:R-:W-:Y:S02]  /*6720*/  ISETP.GT.U32.AND P0, PT, R41, R38.reuse, PT ;  /* 0x000000262900720c */ /* 0x080fe40003f04070 */
[----:B------:R-:W-:Y:S02]  /*6730*/  ISETP.GT.U32.AND.EX P4, PT, R65, RZ, PT, P4 ;  /* 0x000000ff4100720c */ /* 0x000fe40003f84140 */
[----:B------:R-:W-:Y:S02]  /*6740*/  ISETP.GT.U32.AND P2, PT, R63, R38, PT ;  /* 0x000000263f00720c */ /* 0x000fe40003f44070 */
[----:B------:R-:W-:Y:S02]  /*6750*/  LOP3.LUT R41, R39, 0x1d, R70, 0xfe, !PT ;  /* 0x0000001d27297812 */ /* 0x000fe400078efe46 */
[----:B------:R-:W-:Y:S02]  /*6760*/  FSEL R12, R12, -INF , !P3 ;  /* 0xff8000000c0c7808 */ /* 0x000fe40005800000 */
[----:B------:R-:W-:-:S02]  /*6770*/  FSEL R10, R10, -INF , !P1 ;  /* 0xff8000000a0a7808 */ /* 0x000fc40004800000 */
[-C--:B------:R-:W-:Y:S02]  /*6780*/  ISETP.GT.U32.AND P3, PT, R43, R38.reuse, PT ;  /* 0x000000262b00720c */ /* 0x080fe40003f64070 */
[----:B------:R-:W-:Y:S02]  /*6790*/  ISETP.GT.U32.AND.EX P5, PT, R66, RZ, PT, P5 ;  /* 0x000000ff4200720c */ /* 0x000fe40003fa4150 */
[----:B------:R-:W-:Y:S02]  /*67a0*/  FSEL R14, R14, -INF , !P4 ;  /* 0xff8000000e0e7808 */ /* 0x000fe40006000000 */
[-C--:B------:R-:W-:Y:S02]  /*67b0*/  ISETP.GT.U32.AND P1, PT, R61, R38.reuse, PT ;  /* 0x000000263d00720c */ /* 0x080fe40003f24070 */
[----:B------:R-:W-:Y:S02]  /*67c0*/  LOP3.LUT R43, R39, 0x1c, R70, 0xfe, !PT ;  /* 0x0000001c272b7812 */ /* 0x000fe400078efe46 */
[----:B------:R-:W-:-:S02]  /*67d0*/  ISETP.GT.U32.AND P4, PT, R41, R38, PT ;  /* 0x000000262900720c */ /* 0x000fc40003f84070 */
[----:B------:R-:W-:Y:S02]  /*67e0*/  ISETP.GT.U32.AND.EX P2, PT, R40, RZ, PT, P2 ;  /* 0x000000ff2800720c */ /* 0x000fe40003f44120 */
[----:B------:R-:W-:Y:S02]  /*67f0*/  LOP3.LUT R41, R39, 0x11, R70, 0xfe, !PT ;  /* 0x0000001127297812 */ /* 0x000fe400078efe46 */
[----:B------:R-:W-:Y:S02]  /*6800*/  FSEL R17, R17, -INF , !P5 ;  /* 0xff80000011117808 */ /* 0x000fe40006800000 */
[----:B------:R-:W-:Y:S02]  /*6810*/  ISETP.GT.U32.AND P5, PT, R43, R38, PT ;  /* 0x000000262b00720c */ /* 0x000fe40003fa4070 */
[----:B------:R-:W-:Y:S02]  /*6820*/  ISETP.GT.U32.AND.EX P1, PT, R67, RZ, PT, P1 ;  /* 0x000000ff4300720c */ /* 0x000fe40003f24110 */
[----:B------:R-:W-:-:S02]  /*6830*/  FSEL R19, R19, -INF , !P2 ;  /* 0xff80000013137808 */ /* 0x000fc40005000000 */
[--C-:B------:R-:W-:Y:S02]  /*6840*/  LOP3.LUT R43, R39, 0x10, R70.reuse, 0xfe, !PT ;  /* 0x00000010272b7812 */ /* 0x100fe400078efe46 */
[-C--:B------:R-:W-:Y:S02]  /*6850*/  ISETP.GT.U32.AND P2, PT, R41, R38.reuse, PT ;  /* 0x000000262900720c */ /* 0x080fe40003f44070 */
[----:B------:R-:W-:Y:S02]  /*6860*/  FSEL R16, R16, -INF , !P1 ;  /* 0xff80000010107808 */ /* 0x000fe40004800000 */
[----:B------:R-:W-:Y:S02]  /*6870*/  ISETP.GT.U32.AND P1, PT, R43, R38, PT ;  /* 0x000000262b00720c */ /* 0x000fe40003f24070 */
[----:B------:R-:W-:Y:S02]  /*6880*/  ISETP.GT.U32.AND.EX P2, PT, R42, RZ, PT, P2 ;  /* 0x000000ff2a00720c */ /* 0x000fe40003f44120 */
[----:B------:R-:W-:-:S02]  /*6890*/  LOP3.LUT R41, R39, 0x13, R70, 0xfe, !PT ;  /* 0x0000001327297812 */ /* 0x000fc400078efe46 */
[----:B------:R-:W-:Y:S02]  /*68a0*/  ISETP.GT.U32.AND.EX P1, PT, R42, RZ, PT, P1 ;  /* 0x000000ff2a00720c */ /* 0x000fe40003f24110 */
[----:B------:R-:W-:Y:S02]  /*68b0*/  FSEL R21, R21, -INF , !P2 ;  /* 0xff80000015157808 */ /* 0x000fe40005000000 */
[----:B------:R-:W-:Y:S02]  /*68c0*/  LOP3.LUT R43, R39, 0x12, R70, 0xfe, !PT ;  /* 0x00000012272b7812 */ /* 0x000fe400078efe46 */
[----:B------:R-:W-:Y:S02]  /*68d0*/  ISETP.GT.U32.AND P2, PT, R41, R38, PT ;  /* 0x000000262900720c */ /* 0x000fe40003f44070 */
[----:B------:R-:W-:Y:S02]  /*68e0*/  FMNMX3 R24, R37, R4, R5, !PT ;  /* 0x0000000425187276 */ /* 0x000fe40007800005 */
[----:B------:R-:W-:-:S02]  /*68f0*/  FSEL R18, R18, -INF , !P1 ;  /* 0xff80000012127808 */ /* 0x000fc40004800000 */
[----:B------:R-:W-:Y:S02]  /*6900*/  ISETP.GT.U32.AND P1, PT, R43, R38, PT ;  /* 0x000000262b00720c */ /* 0x000fe40003f24070 */
[----:B------:R-:W-:Y:S02]  /*6910*/  ISETP.GT.U32.AND.EX P2, PT, R42, RZ, PT, P2 ;  /* 0x000000ff2a00720c */ /* 0x000fe40003f44120 */
[----:B------:R-:W-:Y:S01]  /*6920*/  FMNMX3 R40, R24, R7, R6, !PT ;  /* 0x0000000718287276 */ /* 0x000fe20007800006 */
[----:B------:R-:W-:Y:S01]  /*6930*/  FMUL R24, R26, UR58 ;  /* 0x0000003a1a187c20 */ /* 0x000fe20008400000 */
[----:B------:R-:W-:Y:S01]  /*6940*/  LOP3.LUT R41, R39, 0x15, R70, 0xfe, !PT ;  /* 0x0000001527297812 */ /* 0x000fe200078efe46 */
[----:B------:R-:W-:Y:S01]  /*6950*/  FMUL R26, R28, UR58 ;  /* 0x0000003a1c1a7c20 */ /* 0x000fe20008400000 */
[----:B------:R-:W-:Y:S01]  /*6960*/  ISETP.GT.U32.AND.EX P1, PT, R42, RZ, PT, P1 ;  /* 0x000000ff2a00720c */ /* 0x000fe20003f24110 */
[----:B------:R-:W-:Y:S01]  /*6970*/  FMUL R28, R30, UR58 ;  /* 0x0000003a1e1c7c20 */ /* 0x000fe20008400000 */
[----:B------:R-:W-:Y:S01]  /*6980*/  FSEL R23, R23, -INF , !P2 ;  /* 0xff80000017177808 */ /* 0x000fe20005000000 */
[----:B------:R-:W-:Y:S01]  /*6990*/  FMUL R30, R33, UR58 ;  /* 0x0000003a211e7c20 */ /* 0x000fe20008400000 */
[----:B------:R-:W-:-:S02]  /*69a0*/  FMNMX3 R40, R40, R9, R8, !PT ;  /* 0x0000000928287276 */ /* 0x000fc40007800008 */
[----:B------:R-:W-:Y:S02]  /*69b0*/  LOP3.LUT R43, R39, 0x14, R70, 0xfe, !PT ;  /* 0x00000014272b7812 */ /* 0x000fe400078efe46 */
[-C--:B------:R-:W-:Y:S02]  /*69c0*/  ISETP.GT.U32.AND P2, PT, R41, R38.reuse, PT ;  /* 0x000000262900720c */ /* 0x080fe40003f44070 */
[----:B------:R-:W-:Y:S02]  /*69d0*/  FSEL R20, R20, -INF , !P1 ;  /* 0xff80000014147808 */ /* 0x000fe40004800000 */
[----:B------:R-:W-:Y:S02]  /*69e0*/  FMNMX3 R40, R40, R11, R10, !PT ;  /* 0x0000000b28287276 */ /* 0x000fe4000780000a */
[----:B------:R-:W-:Y:S02]  /*69f0*/  ISETP.GT.U32.AND P1, PT, R43, R38, PT ;  /* 0x000000262b00720c */ /* 0x000fe40003f24070 */
[----:B------:R-:W-:-:S02]  /*6a00*/  ISETP.GT.U32.AND.EX P2, PT, R42, RZ, PT, P2 ;  /* 0x000000ff2a00720c */ /* 0x000fc40003f44120 */
[----:B------:R-:W-:Y:S02]  /*6a10*/  LOP3.LUT R43, R39, 0x16, R70, 0xfe, !PT ;  /* 0x00000016272b7812 */ /* 0x000fe400078efe46 */
[----:B------:R-:W-:Y:S02]  /*6a20*/  FMNMX3 R40, R40, R13, R12, !PT ;  /* 0x0000000d28287276 */ /* 0x000fe4000780000c */
[----:B------:R-:W-:Y:S02]  /*6a30*/  ISETP.GT.U32.AND.EX P1, PT, R42, RZ, PT, P1 ;  /* 0x000000ff2a00720c */ /* 0x000fe40003f24110 */
[----:B------:R-:W-:Y:S02]  /*6a40*/  FSEL R25, R25, -INF , !P2 ;  /* 0xff80000019197808 */ /* 0x000fe40005000000 */
[----:B------:R-:W-:Y:S02]  /*6a50*/  LOP3.LUT R41, R39, 0x17, R70, 0xfe, !PT ;  /* 0x0000001727297812 */ /* 0x000fe400078efe46 */
[----:B------:R-:W-:-:S02]  /*6a60*/  ISETP.GT.U32.AND P2, PT, R43, R38, PT ;  /* 0x000000262b00720c */ /* 0x000fc40003f44070 */
[----:B------:R-:W-:Y:S02]  /*6a70*/  FMNMX3 R40, R40, R15, R14, !PT ;  /* 0x0000000f28287276 */ /* 0x000fe4000780000e */
[----:B------:R-:W-:Y:S02]  /*6a80*/  FSEL R22, R22, -INF , !P1 ;  /* 0xff80000016167808 */ /* 0x000fe40004800000 */
[----:B------:R-:W-:Y:S02]  /*6a90*/  ISETP.GT.U32.AND P1, PT, R41, R38, PT ;  /* 0x000000262900720c */ /* 0x000fe40003f24070 */
[----:B------:R-:W-:Y:S02]  /*6aa0*/  ISETP.GT.U32.AND.EX P2, PT, R42, RZ, PT, P2 ;  /* 0x000000ff2a00720c */ /* 0x000fe40003f44120 */
[----:B------:R-:W-:Y:S02]  /*6ab0*/  LOP3.LUT R41, R39, 0x19, R70, 0xfe, !PT ;  /* 0x0000001927297812 */ /* 0x000fe400078efe46 */
[----:B------:R-:W-:-:S02]  /*6ac0*/  FMNMX3 R40, R40, R17, R16, !PT ;  /* 0x0000001128287276 */ /* 0x000fc40007800010 */
[----:B------:R-:W-:Y:S02]  /*6ad0*/  ISETP.GT.U32.AND.EX P1, PT, R42, RZ, PT, P1 ;  /* 0x000000ff2a00720c */ /* 0x000fe40003f24110 */
[----:B------:R-:W-:Y:S02]  /*6ae0*/  FSEL R24, R24, -INF , !P2 ;  /* 0xff80000018187808 */ /* 0x000fe40005000000 */
[----:B------:R-:W-:Y:S02]  /*6af0*/  LOP3.LUT R43, R39, 0x18, R70, 0xfe, !PT ;  /* 0x00000018272b7812 */ /* 0x000fe400078efe46 */
[----:B------:R-:W-:Y:S02]  /*6b00*/  ISETP.GT.U32.AND P2, PT, R41, R38, PT ;  /* 0x000000262900720c */ /* 0x000fe40003f44070 */
[----:B------:R-:W-:Y:S02]  /*6b10*/  FMNMX3 R40, R40, R19, R18, !PT ;  /* 0x0000001328287276 */ /* 0x000fe40007800012 */
[----:B------:R-:W-:-:S02]  /*6b20*/  FSEL R27, R27, -INF , !P1 ;  /* 0xff8000001b1b7808 */ /* 0x000fc40004800000 */
[----:B------:R-:W-:Y:S02]  /*6b30*/  ISETP.GT.U32.AND P1, PT, R43, R38, PT ;  /* 0x000000262b00720c */ /* 0x000fe40003f24070 */
[C-C-:B------:R-:W-:Y:S02]  /*6b40*/  LOP3.LUT R41, R39.reuse, 0x1b, R70.reuse, 0xfe, !PT ;  /* 0x0000001b27297812 */ /* 0x140fe400078efe46 */
[----:B------:R-:W-:Y:S02]  /*6b50*/  ISETP.GT.U32.AND.EX P2, PT, R42, RZ, PT, P2 ;  /* 0x000000ff2a00720c */ /* 0x000fe40003f44120 */
[----:B------:R-:W-:Y:S02]  /*6b60*/  LOP3.LUT R39, R39, 0x1a, R70, 0xfe, !PT ;  /* 0x0000001a27277812 */ /* 0x000fe400078efe46 */
[----:B------:R-:W-:Y:S02]  /*6b70*/  FMNMX3 R40, R40, R21, R20, !PT ;  /* 0x0000001528287276 */ /* 0x000fe40007800014 */
[----:B------:R-:W-:-:S02]  /*6b80*/  ISETP.GT.U32.AND.EX P1, PT, R42, RZ, PT, P1 ;  /* 0x000000ff2a00720c */ /* 0x000fc40003f24110 */
[----:B------:R-:W-:Y:S02]  /*6b90*/  FSEL R29, R29, -INF , !P2 ;  /* 0xff8000001d1d7808 */ /* 0x000fe40005000000 */
[-C--:B------:R-:W-:Y:S01]  /*6ba0*/  ISETP.GT.U32.AND P2, PT, R39, R38.reuse, PT ;  /* 0x000000262700720c */ /* 0x080fe20003f44070 */
[----:B------:R-:W-:Y:S01]  /*6bb0*/  FMUL R39, R32, UR58 ;  /* 0x0000003a20277c20 */ /* 0x000fe20008400000 */
[----:B------:R-:W-:Y:S02]  /*6bc0*/  FMNMX3 R40, R40, R23, R22, !PT ;  /* 0x0000001728287276 */ /* 0x000fe40007800016 */
[----:B------:R-:W-:Y:S02]  /*6bd0*/  FSEL R26, R26, -INF , !P1 ;  /* 0xff8000001a1a7808 */ /* 0x000fe40004800000 */
[----:B------:R-:W-:Y:S02]  /*6be0*/  ISETP.GT.U32.AND P1, PT, R41, R38, PT ;  /* 0x000000262900720c */ /* 0x000fe40003f24070 */
[----:B------:R-:W-:-:S02]  /*6bf0*/  ISETP.GT.U32.AND.EX P2, PT, R42, RZ, PT, P2 ;  /* 0x000000ff2a00720c */ /* 0x000fc40003f44120 */
[----:B------:R-:W-:Y:S02]  /*6c00*/  FMNMX3 R40, R40, R25, R24, !PT ;  /* 0x0000001928287276 */ /* 0x000fe40007800018 */
[C---:B------:R-:W-:Y:S02]  /*6c10*/  ISETP.GT.U32.AND.EX P5, PT, R42.reuse, RZ, PT, P5 ;  /* 0x000000ff2a00720c */ /* 0x040fe40003fa4150 */
[----:B------:R-:W-:Y:S02]  /*6c20*/  ISETP.GT.U32.AND.EX P1, PT, R42, RZ, PT, P1 ;  /* 0x000000ff2a00720c */ /* 0x000fe40003f24110 */
[----:B------:R-:W-:Y:S02]  /*6c30*/  FSEL R28, R28, -INF , !P2 ;  /* 0xff8000001c1c7808 */ /* 0x000fe40005000000 */
[----:B------:R-:W-:Y:S02]  /*6c40*/  FMNMX3 R40, R40, R27, R26, !PT ;  /* 0x0000001b28287276 */ /* 0x000fe4000780001a */
[----:B------:R-:W-:-:S02]  /*6c50*/  ISETP.GT.U32.AND.EX P0, PT, R42, RZ, PT, P0 ;  /* 0x000000ff2a00720c */ /* 0x000fc40003f04100 */
[----:B------:R-:W-:Y:S02]  /*6c60*/  ISETP.GT.U32.AND.EX P4, PT, R42, RZ, PT, P4 ;  /* 0x000000ff2a00720c */ /* 0x000fe40003f84140 */
[----:B------:R-:W-:Y:S01]  /*6c70*/  FSEL R32, R31, -INF , !P1 ;  /* 0xff8000001f207808 */ /* 0x000fe20004800000 */
[----:B------:R-:W-:Y:S01]  /*6c80*/  FMUL R31, R35, UR58 ;  /* 0x0000003a231f7c20 */ /* 0x000fe20008400000 */
[----:B------:R-:W-:Y:S02]  /*6c90*/  FSEL R39, R39, -INF , !P5 ;  /* 0xff80000027277808 */ /* 0x000fe40006800000 */
[----:B------:R-:W-:Y:S02]  /*6ca0*/  FMNMX3 R40, R40, R29, R28, !PT ;  /* 0x0000001d28287276 */ /* 0x000fe4000780001c */
[----:B------:R-:W-:Y:S02]  /*6cb0*/  ISETP.GT.U32.AND.EX P3, PT, R42, RZ, PT, P3 ;  /* 0x000000ff2a00720c */ /* 0x000fe40003f64130 */
[----:B------:R-:W-:-:S02]  /*6cc0*/  FSEL R30, R30, -INF , !P4 ;  /* 0xff8000001e1e7808 */ /* 0x000fc40006000000 */
[----:B------:R-:W-:Y:S02]  /*6cd0*/  FSEL R41, R34, -INF , !P0 ;  /* 0xff80000022297808 */ /* 0x000fe40004000000 */
[----:B------:R-:W-:Y:S02]  /*6ce0*/  FMNMX3 R40, R40, R32, R39, !PT ;  /* 0x0000002028287276 */ /* 0x000fe40007800027 */
[----:B------:R-:W-:Y:S02]  /*6cf0*/  FSEL R31, R31, -INF , !P3 ;  /* 0xff8000001f1f7808 */ /* 0x000fe40005800000 */
[----:B------:R-:W-:-:S04]  /*6d00*/  FMNMX3 R40, R40, R30, R41, !PT ;  /* 0x0000001e28287276 */ /* 0x000fc80007800029 */
[----:B------:R-:W-:-:S05]  /*6d10*/  FMNMX R33, R31, R40, !PT ;  /* 0x000000281f217209 */ /* 0x000fca0007800000 */
[----:B------:R-:W1:Y:S02]  /*6d20*/  SHFL.BFLY PT, R156, R33, 0x10, 0x1f ;  /* 0x0e001f00219c7f89 */ /* 0x000e6400000e0000 */
[----:B-1----:R-:W-:-:S05]  /*6d30*/  FMNMX3 R156, R33, R156, R112, !PT ;  /* 0x0000009c219c7276 */ /* 0x002fca0007800070 */
[--C-:B------:R-:W-:Y:S01]  /*6d40*/  FADD R37, R37, -R156.reuse ;  /* 0x8000009c25257221 */ /* 0x100fe20000000000 */
[--C-:B------:R-:W-:Y:S01]  /*6d50*/  FADD R4, R4, -R156.reuse ;  /* 0x8000009c04047221 */ /* 0x100fe20000000000 */
[--C-:B------:R-:W-:Y:S01]  /*6d60*/  FADD R5, R5, -R156.reuse ;  /* 0x8000009c05057221 */ /* 0x100fe20000000000 */
[--C-:B------:R-:W-:Y:S01]  /*6d70*/  FADD R7, R7, -R156.reuse ;  /* 0x8000009c07077221 */ /* 0x100fe20000000000 */
[----:B------:R-:W-:Y:S01]  /*6d80*/  FMUL R37, R37, 1.4426950216293334961 ;  /* 0x3fb8aa3b25257820 */ /* 0x000fe20000400000 */
[----:B------:R-:W-:Y:S01]  /*6d90*/  FMUL R4, R4, 1.4426950216293334961 ;  /* 0x3fb8aa3b04047820 */ /* 0x000fe20000400000 */
[----:B------:R-:W-:Y:S01]  /*6da0*/  FMUL R5, R5, 1.4426950216293334961 ;  /* 0x3fb8aa3b05057820 */ /* 0x000fe20000400000 */
[----:B------:R-:W-:Y:S01]  /*6db0*/  FMUL R7, R7, 1.4426950216293334961 ;  /* 0x3fb8aa3b07077820 */ /* 0x000fe20000400000 */
[----:B------:R-:W-:Y:S01]  /*6dc0*/  MUFU.EX2 R148, R37 ;  /* 0x0000002500947308 */ /* 0x000fe20000000800 */
[--C-:B------:R-:W-:Y:S01]  /*6dd0*/  FADD R6, R6, -R156.reuse ;  /* 0x8000009c06067221 */ /* 0x100fe20000000000 */
[--C-:B------:R-:W-:Y:S01]  /*6de0*/  FADD R9, R9, -R156.reuse ;  /* 0x8000009c09097221 */ /* 0x100fe20000000000 */
[--C-:B------:R-:W-:Y:S01]  /*6df0*/  FADD R10, R10, -R156.reuse ;  /* 0x8000009c0a0a7221 */ /* 0x100fe20000000000 */
[--C-:B------:R-:W-:Y:S01]  /*6e00*/  FADD R8, R8, -R156.reuse ;  /* 0x8000009c08087221 */ /* 0x100fe20000000000 */
[----:B------:R-:W-:Y:S01]  /*6e10*/  FMUL R6, R6, 1.4426950216293334961 ;  /* 0x3fb8aa3b06067820 */ /* 0x000fe20000400000 */
[----:B------:R-:W-:Y:S01]  /*6e20*/  FMUL R9, R9, 1.4426950216293334961 ;  /* 0x3fb8aa3b09097820 */ /* 0x000fe20000400000 */
[----:B------:R-:W-:Y:S01]  /*6e30*/  FMUL R10, R10, 1.4426950216293334961 ;  /* 0x3fb8aa3b0a0a7820 */ /* 0x000fe20000400000 */
[----:B------:R1:W2:Y:S01]  /*6e40*/  MUFU.EX2 R168, R4 ;  /* 0x0000000400a87308 */ /* 0x0002a20000000800 */
[----:B------:R-:W-:Y:S01]  /*6e50*/  FMUL R8, R8, 1.4426950216293334961 ;  /* 0x3fb8aa3b08087820 */ /* 0x000fe20000400000 */
[--C-:B------:R-:W-:Y:S01]  /*6e60*/  FADD R11, R11, -R156.reuse ;  /* 0x8000009c0b0b7221 */ /* 0x100fe20000000000 */
[--C-:B------:R-:W-:Y:S01]  /*6e70*/  FADD R13, R13, -R156.reuse ;  /* 0x8000009c0d0d7221 */ /* 0x100fe20000000000 */
[--C-:B------:R-:W-:Y:S01]  /*6e80*/  FADD R12, R12, -R156.reuse ;  /* 0x8000009c0c0c7221 */ /* 0x100fe20000000000 */
[--C-:B------:R-:W-:Y:S01]  /*6e90*/  FADD R15, R15, -R156.reuse ;  /* 0x8000009c0f0f7221 */ /* 0x100fe20000000000 */
[----:B------:R-:W-:Y:S01]  /*6ea0*/  FMUL R11, R11, 1.4426950216293334961 ;  /* 0x3fb8aa3b0b0b7820 */ /* 0x000fe20000400000 */
[----:B------:R-:W-:Y:S01]  /*6eb0*/  FMUL R13, R13, 1.4426950216293334961 ;  /* 0x3fb8aa3b0d0d7820 */ /* 0x000fe20000400000 */
[----:B------:R-:W3:Y:S01]  /*6ec0*/  MUFU.EX2 R35, R5 ;  /* 0x0000000500237308 */ /* 0x000ee20000000800 */
[--C-:B-1----:R-:W-:Y:S01]  /*6ed0*/  FADD R4, R18, -R156.reuse ;  /* 0x8000009c12047221 */ /* 0x102fe20000000000 */
[----:B------:R-:W-:Y:S01]  /*6ee0*/  FMUL R12, R12, 1.4426950216293334961 ;  /* 0x3fb8aa3b0c0c7820 */ /* 0x000fe20000400000 */
[----:B------:R-:W-:Y:S01]  /*6ef0*/  FMUL R15, R15, 1.4426950216293334961 ;  /* 0x3fb8aa3b0f0f7820 */ /* 0x000fe20000400000 */
[--C-:B------:R-:W-:Y:S01]  /*6f00*/  FADD R14, R14, -R156.reuse ;  /* 0x8000009c0e0e7221 */ /* 0x100fe20000000000 */
[----:B------:R-:W-:Y:S01]  /*6f10*/  FMUL R4, R4, 1.4426950216293334961 ;  /* 0x3fb8aa3b04047820 */ /* 0x000fe20000400000 */
[--C-:B------:R-:W-:Y:S01]  /*6f20*/  FADD R17, R17, -R156.reuse ;  /* 0x8000009c11117221 */ /* 0x100fe20000000000 */
[--C-:B------:R-:W-:Y:S01]  /*6f30*/  FADD R16, R16, -R156.reuse ;  /* 0x8000009c10107221 */ /* 0x100fe20000000000 */
[----:B------:R1:W4:Y:S01]  /*6f40*/  MUFU.EX2 R169, R7 ;  /* 0x0000000700a97308 */ /* 0x0003220000000800 */
[----:B------:R-:W-:Y:S01]  /*6f50*/  FMUL R14, R14, 1.4426950216293334961 ;  /* 0x3fb8aa3b0e0e7820 */ /* 0x000fe20000400000 */
[----:B------:R-:W-:Y:S01]  /*6f60*/  FMUL R17, R17, 1.4426950216293334961 ;  /* 0x3fb8aa3b11117820 */ /* 0x000fe20000400000 */
[----:B------:R-:W-:Y:S01]  /*6f70*/  FMUL R16, R16, 1.4426950216293334961 ;  /* 0x3fb8aa3b10107820 */ /* 0x000fe20000400000 */
[--C-:B------:R-:W-:Y:S01]  /*6f80*/  FADD R19, R19, -R156.reuse ;  /* 0x8000009c13137221 */ /* 0x100fe20000000000 */
[--C-:B------:R-:W-:Y:S01]  /*6f90*/  FADD R21, R21, -R156.reuse ;  /* 0x8000009c15157221 */ /* 0x100fe20000000000 */
[--C-:B------:R-:W-:Y:S01]  /*6fa0*/  FADD R20, R20, -R156.reuse ;  /* 0x8000009c14147221 */ /* 0x100fe20000000000 */
[--C-:B------:R-:W-:Y:S01]  /*6fb0*/  FADD R23, R23, -R156.reuse ;  /* 0x8000009c17177221 */ /* 0x100fe20000000000 */
[----:B------:R-:W5:Y:S01]  /*6fc0*/  MUFU.EX2 R170, R6 ;  /* 0x0000000600aa7308 */ /* 0x000f620000000800 */
[----:B------:R-:W-:Y:S01]  /*6fd0*/  FMUL R19, R19, 1.4426950216293334961 ;  /* 0x3fb8aa3b13137820 */ /* 0x000fe20000400000 */
[----:B-1----:R-:W-:Y:S01]  /*6fe0*/  FMUL R7, R21, 1.4426950216293334961 ;  /* 0x3fb8aa3b15077820 */ /* 0x002fe20000400000 */
[--C-:B------:R-:W-:Y:S01]  /*6ff0*/  FADD R22, R22, -R156.reuse ;  /* 0x8000009c16167221 */ /* 0x100fe20000000000 */
[--C-:B------:R-:W-:Y:S01]  /*7000*/  FADD R25, R25, -R156.reuse ;  /* 0x8000009c19197221 */ /* 0x100fe20000000000 */
[--C-:B------:R-:W-:Y:S01]  /*7010*/  FADD R24, R24, -R156.reuse ;  /* 0x8000009c18187221 */ /* 0x100fe20000000000 */
[--C-:B------:R-:W-:Y:S01]  /*7020*/  FADD R27, R27, -R156.reuse ;  /* 0x8000009c1b1b7221 */ /* 0x100fe20000000000 */
[----:B------:R-:W-:Y:S01]  /*7030*/  FMUL R22, R22, 1.4426950216293334961 ;  /* 0x3fb8aa3b16167820 */ /* 0x000fe20000400000 */
[----:B------:R1:W0:Y:S01]  /*7040*/  MUFU.EX2 R149, R9 ;  /* 0x0000000900957308 */ /* 0x0002220000000800 */
[--C-:B------:R-:W-:Y:S01]  /*7050*/  FADD R26, R26, -R156.reuse ;  /* 0x8000009c1a1a7221 */ /* 0x100fe20000000000 */
[--C-:B------:R-:W-:Y:S01]  /*7060*/  FADD R29, R29, -R156.reuse ;  /* 0x8000009c1d1d7221 */ /* 0x100fe20000000000 */
[--C-:B------:R-:W-:Y:S01]  /*7070*/  FADD R28, R28, -R156.reuse ;  /* 0x8000009c1c1c7221 */ /* 0x100fe20000000000 */
[--C-:B------:R-:W-:Y:S01]  /*7080*/  FADD R32, R32, -R156.reuse ;  /* 0x8000009c20207221 */ /* 0x100fe20000000000 */
[----:B------:R-:W-:Y:S01]  /*7090*/  FMUL R26, R26, 1.4426950216293334961 ;  /* 0x3fb8aa3b1a1a7820 */ /* 0x000fe20000400000 */
[--C-:B------:R-:W-:Y:S01]  /*70a0*/  FADD R39, R39, -R156.reuse ;  /* 0x8000009c27277221 */ /* 0x100fe20000000000 */
[--C-:B------:R-:W-:Y:S01]  /*70b0*/  FADD R30, R30, -R156.reuse ;  /* 0x8000009c1e1e7221 */ /* 0x100fe20000000000 */
[----:B------:R2:W-:Y:S01]  /*70c0*/  MUFU.EX2 R150, R10 ;  /* 0x0000000a00967308 */ /* 0x0005e20000000800 */
[----:B-1----:R-:W-:Y:S01]  /*70d0*/  FMUL R9, R23, 1.4426950216293334961 ;  /* 0x3fb8aa3b17097820 */ /* 0x002fe20000400000 */
[----:B------:R-:W-:Y:S01]  /*70e0*/  FMUL R39, R39, 1.4426950216293334961 ;  /* 0x3fb8aa3b27277820 */ /* 0x000fe20000400000 */
[--C-:B------:R-:W-:Y:S01]  /*70f0*/  FADD R41, R41, -R156.reuse ;  /* 0x8000009c29297221 */ /* 0x100fe20000000000 */
[----:B------:R-:W-:-:S04]  /*7100*/  FADD R31, R31, -R156 ;  /* 0x8000009c1f1f7221 */ /* 0x000fc80000000000 */
[----:B------:R1:W0:Y:S01]  /*7110*/  MUFU.EX2 R34, R8 ;  /* 0x0000000800227308 */ /* 0x0002220000000800 */
[----:B--2---:R-:W-:Y:S01]  /*7120*/  FADD R10, R148, R168 ;  /* 0x000000a8940a7221 */ /* 0x004fe20000000000 */
[----:B------:R-:W-:-:S03]  /*7130*/  FMUL R21, R31, 1.4426950216293334961 ;  /* 0x3fb8aa3b1f157820 */ /* 0x000fc60000400000 */
[----:B---3--:R-:W-:-:S03]  /*7140*/  FADD R10, R35, R10 ;  /* 0x0000000a230a7221 */ /* 0x008fc60000000000 */
[----:B------:R2:W3:Y:S01]  /*7150*/  MUFU.EX2 R188, R11 ;  /* 0x0000000b00bc7308 */ /* 0x0004e20000000800 */
[----:B----4-:R-:W-:Y:S01]  /*7160*/  FADD R5, R169, R10 ;  /* 0x0000000aa9057221 */ /* 0x010fe20000000000 */
[----:B-1----:R-:W-:Y:S01]  /*7170*/  FMUL R8, R20, 1.4426950216293334961 ;  /* 0x3fb8aa3b14087820 */ /* 0x002fe20000400000 */
[----:B------:R-:W-:Y:S01]  /*7180*/  FMUL R10, R25, 1.4426950216293334961 ;  /* 0x3fb8aa3b190a7820 */ /* 0x000fe20000400000 */
[----:B------:R-:W-:-:S04]  /*7190*/  FMUL R20, R41, 1.4426950216293334961 ;  /* 0x3fb8aa3b29147820 */ /* 0x000fc80000400000 */
[----:B------:R5:W-:Y:S01]  /*71a0*/  MUFU.EX2 R6, R4 ;  /* 0x0000000400067308 */ /* 0x000be20000000800 */
[----:B--2---:R-:W-:-:S07]  /*71b0*/  FMUL R11, R24, 1.4426950216293334961 ;  /* 0x3fb8aa3b180b7820 */ /* 0x004fce0000400000 */
[----:B------:R1:W2:Y:S01]  /*71c0*/  MUFU.EX2 R166, R13 ;  /* 0x0000000d00a67308 */ /* 0x0002a20000000800 */
[----:B-----5:R-:W-:-:S04]  /*71d0*/  FADD R4, R170, R5 ;  /* 0x00000005aa047221 */ /* 0x020fc80000000000 */
[----:B0-----:R-:W-:-:S03]  /*71e0*/  FADD R5, R149, R4 ;  /* 0x0000000495057221 */ /* 0x001fc60000000000 */
[----:B------:R0:W4:Y:S01]  /*71f0*/  MUFU.EX2 R167, R12 ;  /* 0x0000000c00a77308 */ /* 0x0001220000000800 */
[----:B------:R-:W-:Y:S01]  /*7200*/  FADD R5, R34, R5 ;  /* 0x0000000522057221 */ /* 0x000fe20000000000 */
[----:B-1----:R-:W-:-:S03]  /*7210*/  FMUL R13, R28, 1.4426950216293334961 ;  /* 0x3fb8aa3b1c0d7820 */ /* 0x002fc60000400000 */
[----:B---3--:R-:W-:-:S03]  /*7220*/  FADD R5, R188, R5 ;  /* 0x00000005bc057221 */ /* 0x008fc60000000000 */
[----:B------:R-:W1:Y:S01]  /*7230*/  MUFU.EX2 R33, R15 ;  /* 0x0000000f00217308 */ /* 0x000e620000000800 */
[----:B------:R-:W-:Y:S01]  /*7240*/  FADD R5, R150, R5 ;  /* 0x0000000596057221 */ /* 0x000fe20000000000 */
[----:B0-----:R-:W-:-:S03]  /*7250*/  FMUL R12, R27, 1.4426950216293334961 ;  /* 0x3fb8aa3b1b0c7820 */ /* 0x001fc60000400000 */
[----:B--2---:R-:W-:-:S03]  /*7260*/  FADD R4, R166, R5 ;  /* 0x00000005a6047221 */ /* 0x004fc60000000000 */
[----:B------:R1:W0:Y:S01]  /*7270*/  MUFU.EX2 R151, R14 ;  /* 0x0000000e00977308 */ /* 0x0002220000000800 */
[----:B----4-:R-:W-:-:S07]  /*7280*/  FADD R4, R167, R4 ;  /* 0x00000004a7047221 */ /* 0x010fce0000000000 */
[----:B------:R-:W2:Y:S01]  /*7290*/  MUFU.EX2 R164, R17 ;  /* 0x0000001100a47308 */ /* 0x000ea20000000800 */
[----:B-1----:R-:W-:Y:S01]  /*72a0*/  FADD R14, R33, R4 ;  /* 0x00000004210e7221 */ /* 0x002fe20000000000 */
[----:B------:R-:W-:-:S06]  /*72b0*/  FMUL R4, R29, 1.4426950216293334961 ;  /* 0x3fb8aa3b1d047820 */ /* 0x000fcc0000400000 */
[----:B------:R1:W3:Y:S01]  /*72c0*/  MUFU.EX2 R165, R16 ;  /* 0x0000001000a57308 */ /* 0x0002e20000000800 */
[----:B0-----:R-:W-:-:S07]  /*72d0*/  FADD R5, R151, R14 ;  /* 0x0000000e97057221 */ /* 0x001fce0000000000 */
[----:B------:R0:W4:Y:S01]  /*72e0*/  MUFU.EX2 R18, R19 ;  /* 0x0000001300127308 */ /* 0x0001220000000800 */
[----:B--2---:R-:W-:Y:S01]  /*72f0*/  FADD R14, R164, R5 ;  /* 0x00000005a40e7221 */ /* 0x004fe20000000000 */
[----:B-1----:R-:W-:-:S06]  /*7300*/  IADD3 R16, P2, PT, R244, UR34, RZ ;  /* 0x00000022f4107c10 */ /* 0x002fcc000ff5e0ff */
[----:B------:R-:W1:Y:S01]  /*7310*/  MUFU.EX2 R7, R7 ;  /* 0x0000000700077308 */ /* 0x000e620000000800 */
[----:B---3--:R-:W-:Y:S01]  /*7320*/  FADD R5, R165, R14 ;  /* 0x0000000ea5057221 */ /* 0x008fe20000000000 */
[----:B0-----:R-:W-:-:S06]  /*7330*/  FMUL R19, R32, 1.4426950216293334961 ;  /* 0x3fb8aa3b20137820 */ /* 0x001fcc0000400000 */
[----:B------:R-:W0:Y:S01]  /*7340*/  MUFU.EX2 R8, R8 ;  /* 0x0000000800087308 */ /* 0x000e220000000800 */
[----:B----4-:R-:W-:-:S04]  /*7350*/  FADD R5, R18, R5 ;  /* 0x0000000512057221 */ /* 0x010fc80000000000 */
[----:B------:R-:W-:Y:S01]  /*7360*/  FADD R14, R6, R5 ;  /* 0x00000005060e7221 */ /* 0x000fe20000000000 */
[----:B------:R-:W-:Y:S02]  /*7370*/  FADD R5, -R156, R112 ;  /* 0x000000709c057221 */ /* 0x000fe40000000100 */
[----:B------:R-:W2:Y:S01]  /*7380*/  MUFU.EX2 R9, R9 ;  /* 0x0000000900097308 */ /* 0x000ea20000000800 */
[----:B-1----:R-:W-:Y:S01]  /*7390*/  FADD R15, R7, R14 ;  /* 0x0000000e070f7221 */ /* 0x002fe20000000000 */
[----:B------:R-:W-:-:S06]  /*73a0*/  FMUL R157, R5, 1.4426950216293334961 ;  /* 0x3fb8aa3b059d7820 */ /* 0x000fcc0000400000 */
[----:B------:R-:W1:Y:S01]  /*73b0*/  MUFU.EX2 R157, R157 ;  /* 0x0000009d009d7308 */ /* 0x000e620000000800 */
[----:B0-----:R-:W-:-:S07]  /*73c0*/  FADD R14, R8, R15 ;  /* 0x0000000f080e7221 */ /* 0x001fce0000000000 */
[----:B------:R-:W0:Y:S01]  /*73d0*/  MUFU.EX2 R113, R22 ;  /* 0x0000001600717308 */ /* 0x000e220000000800 */
[----:B--2---:R-:W-:-:S07]  /*73e0*/  FADD R14, R9, R14 ;  /* 0x0000000e090e7221 */ /* 0x004fce0000000000 */
[----:B------:R-:W2:Y:S01]  /*73f0*/  MUFU.EX2 R10, R10 ;  /* 0x0000000a000a7308 */ /* 0x000ea20000000800 */
[----:B-1----:R1:W-:Y:S01]  /*7400*/  STSM.16.M88 [R68+0x8000], R157 ;  /* 0x0080009d44007844 */ /* 0x0023e20000000000 */
[----:B------:R-:W-:Y:S01]  /*7410*/  BAR.SYNC.DEFER_BLOCKING 0x0 ;  /* 0x0000000000007b1d */ /* 0x000fe20000010000 */
[----:B0-----:R-:W-:-:S05]  /*7420*/  FADD R5, R113, R14 ;  /* 0x0000000e71057221 */ /* 0x001fca0000000000 */
[----:B------:R-:W0:Y:S01]  /*7430*/  MUFU.EX2 R11, R11 ;  /* 0x0000000b000b7308 */ /* 0x000e220000000800 */
[----:B--2---:R-:W-:Y:S01]  /*7440*/  FADD R14, R10, R5 ;  /* 0x000000050a0e7221 */ /* 0x004fe20000000000 */
[----:B------:R-:W-:-:S06]  /*7450*/  FMUL R5, R30, 1.4426950216293334961 ;  /* 0x3fb8aa3b1e057820 */ /* 0x000fcc0000400000 */
[----:B------:R-:W2:Y:S08]  /*7460*/  MUFU.EX2 R12, R12 ;  /* 0x0000000c000c7308 */ /* 0x000eb00000000800 */
[----:B------:R-:W3:Y:S01]  /*7470*/  MUFU.EX2 R114, R26 ;  /* 0x0000001a00727308 */ /* 0x000ee20000000800 */
[----:B0-----:R-:W-:Y:S01]  /*7480*/  FADD R15, R11, R14 ;  /* 0x0000000e0b0f7221 */ /* 0x001fe20000000000 */
[----:B------:R1:W0:Y:S01]  /*7490*/  LDSM.16.M88 R189, [R3+UR18+0x8000] ;  /* 0x0080001203bd783b */ /* 0x0002220008000000 */
[----:B------:R-:W4:Y:S05]  /*74a0*/  SYNCS.PHASECHK.TRANS64.TRYWAIT P0, [UR32], R36 ;  /* 0x00000024ff0075a7 */ /* 0x000f2a0008001120 */
[----:B------:R-:W5:Y:S01]  /*74b0*/  MUFU.EX2 R4, R4 ;  /* 0x0000000400047308 */ /* 0x000f620000000800 */
[----:B--2---:R-:W-:-:S07]  /*74c0*/  FADD R15, R12, R15 ;  /* 0x0000000f0c0f7221 */ /* 0x004fce0000000000 */
[----:B------:R-:W2:Y:S01]  /*74d0*/  MUFU.EX2 R13, R13 ;  /* 0x0000000d000d7308 */ /* 0x000ea20000000800 */
[----:B---3--:R-:W-:-:S07]  /*74e0*/  FADD R15, R114, R15 ;  /* 0x0000000f720f7221 */ /* 0x008fce0000000000 */
[----:B------:R-:W3:Y:S01]  /*74f0*/  MUFU.EX2 R19, R19 ;  /* 0x0000001300137308 */ /* 0x000ee20000000800 */
[----:B-----5:R-:W-:-:S07]  /*7500*/  FADD R14, R4, R15 ;  /* 0x0000000f040e7221 */ /* 0x020fce0000000000 */
[----:B------:R-:W5:Y:S01]  /*7510*/  MUFU.EX2 R115, R39 ;  /* 0x0000002700737308 */ /* 0x000f620000000800 */
[----:B--2---:R-:W-:-:S07]  /*7520*/  FADD R14, R13, R14 ;  /* 0x0000000e0d0e7221 */ /* 0x004fce0000000000 */
[----:B------:R-:W2:Y:S01]  /*7530*/  MUFU.EX2 R5, R5 ;  /* 0x0000000500057308 */ /* 0x000ea20000000800 */
[----:B---3--:R-:W-:-:S07]  /*7540*/  FADD R14, R19, R14 ;  /* 0x0000000e130e7221 */ /* 0x008fce0000000000 */
[----:B------:R-:W3:Y:S01]  /*7550*/  MUFU.EX2 R20, R20 ;  /* 0x0000001400147308 */ /* 0x000ee20000000800 */
[----:B-----5:R-:W-:-:S07]  /*7560*/  FADD R14, R115, R14 ;  /* 0x0000000e730e7221 */ /* 0x020fce0000000000 */
[----:B------:R-:W5:Y:S01]  /*7570*/  MUFU.EX2 R21, R21 ;  /* 0x0000001500157308 */ /* 0x000f620000000800 */
[----:B--2---:R-:W-:Y:S01]  /*7580*/  FADD R15, R5, R14 ;  /* 0x0000000e050f7221 */ /* 0x004fe20000000000 */
[----:B------:R-:W-:-:S03]  /*7590*/  IADD3 R14, P1, PT, R248, UR34, RZ ;  /* 0x00000022f80e7c10 */ /* 0x000fc6000ff3e0ff */
[----:B---3--:R-:W-:Y:S01]  /*75a0*/  FADD R158, R20, R15 ;  /* 0x0000000f149e7221 */ /* 0x008fe20000000000 */
[----:B------:R-:W-:-:S03]  /*75b0*/  IADD3.X R15, PT, PT, R249, UR8, RZ, P1, !PT ;  /* 0x00000008f90f7c10 */ /* 0x000fc60008ffe4ff */
[----:B-----5:R-:W-:-:S05]  /*75c0*/  FADD R158, R21, R158 ;  /* 0x0000009e159e7221 */ /* 0x020fca0000000000 */
[----:B------:R1:W2:Y:S01]  /*75d0*/  SHFL.BFLY PT, R159, R158, 0x10, 0x1f ;  /* 0x0e001f009e9f7f89 */ /* 0x0002a200000e0000 */
[----:B0---4-:R-:W-:Y:S05]  /*75e0*/  @!P0 BRA `(.L_x_17) ;  /* 0x0000004000e48947 */ /* 0x011fea0003800000 */
.L_x_25:
[----:B------:R-:W-:Y:S01]  /*75f0*/  IADD3 R42, P1, PT, R236, UR34, RZ ;  /* 0x00000022ec2a7c10 */ /* 0x000fe2000ff3e0ff */
[----:B------:R0:W3:Y:S01]  /*7600*/  LDG.E.U8 R22, desc[UR36][R14.64] ;  /* 0x000000240e167981 */ /* 0x0000e2000c1e1100 */
[----:B------:R-:W-:Y:S02]  /*7610*/  IADD3 R28, P0, PT, R240, UR34, RZ ;  /* 0x00000022f01c7c10 */ /* 0x000fe4000ff1e0ff */
[----:B------:R-:W-:Y:S02]  /*7620*/  IADD3.X R43, PT, PT, R237, UR8, RZ, P1, !PT ;  /* 0x00000008ed2b7c10 */ /* 0x000fe40008ffe4ff */
[----:B------:R-:W-:Y:S02]  /*7630*/  IADD3 R40, P1, PT, R228, UR34, RZ ;  /* 0x00000022e4287c10 */ /* 0x000fe4000ff3e0ff */
[----:B------:R-:W-:Y:S01]  /*7640*/  IADD3.X R29, PT, PT, R241, UR8, RZ, P0, !PT ;  /* 0x00000008f11d7c10 */ /* 0x000fe200087fe4ff */
[----:B------:R-:W4:Y:S01]  /*7650*/  LDG.E.U8 R25, desc[UR36][R42.64] ;  /* 0x000000242a197981 */ /* 0x000f22000c1e1100 */
[----:B------:R-:W-:-:S02]  /*7660*/  IADD3 R44, P0, PT, R232, UR34, RZ ;  /* 0x00000022e82c7c10 */ /* 0x000fc4000ff1e0ff */
[----:B------:R-:W-:Y:S01]  /*7670*/  IADD3.X R41, PT, PT, R229, UR8, RZ, P1, !PT ;  /* 0x00000008e5297c10 */ /* 0x000fe20008ffe4ff */
[----:B------:R-:W5:Y:S01]  /*7680*/  LDG.E.U8 R24, desc[UR36][R28.64] ;  /* 0x000000241c187981 */ /* 0x000f62000c1e1100 */
[----:B------:R-:W-:Y:S02]  /*7690*/  IADD3 R36, P1, PT, R220, UR34, RZ ;  /* 0x00000022dc247c10 */ /* 0x000fe4000ff3e0ff */
[----:B------:R-:W-:Y:S01]  /*76a0*/  IADD3.X R45, PT, PT, R233, UR8, RZ, P0, !PT ;  /* 0x00000008e92d7c10 */ /* 0x000fe200087fe4ff */
[----:B--2---:R-:W2:Y:S01]  /*76b0*/  LDG.E.U8 R27, desc[UR36][R40.64] ;  /* 0x00000024281b7981 */ /* 0x004ea2000c1e1100 */
[----:B------:R-:W-:Y:S02]  /*76c0*/  IADD3.X R17, PT, PT, R245, UR8, RZ, P2, !PT ;  /* 0x00000008f5117c10 */ /* 0x000fe400097fe4ff */
[----:B------:R-:W-:Y:S01]  /*76d0*/  IADD3 R38, P0, PT, R224, UR34, RZ ;  /* 0x00000022e0267c10 */ /* 0x000fe2000ff1e0ff */
[----:B------:R-:W2:Y:S01]  /*76e0*/  LDG.E.U8 R26, desc[UR36][R44.64] ;  /* 0x000000242c1a7981 */ /* 0x000ea2000c1e1100 */
[----:B------:R-:W-:-:S02]  /*76f0*/  IADD3.X R37, PT, PT, R221, UR8, RZ, P1, !PT ;  /* 0x00000008dd257c10 */ /* 0x000fc40008ffe4ff */
[----:B0-----:R-:W-:Y:S01]  /*7700*/  IADD3 R14, P1, PT, R208, UR34, RZ ;  /* 0x00000022d00e7c10 */ /* 0x001fe2000ff3e0ff */
[----:B------:R0:W2:Y:S01]  /*7710*/  LDG.E.U8 R23, desc[UR36][R16.64] ;  /* 0x0000002410177981 */ /* 0x0000a2000c1e1100 */
[----:B------:R-:W-:Y:S02]  /*7720*/  IADD3.X R39, PT, PT, R225, UR8, RZ, P0, !PT ;  /* 0x00000008e1277c10 */ /* 0x000fe400087fe4ff */
[----:B------:R-:W-:Y:S01]  /*7730*/  IADD3 R30, P0, PT, R216, UR34, RZ ;  /* 0x00000022d81e7c10 */ /* 0x000fe2000ff1e0ff */
[----:B------:R-:W2:Y:S01]  /*7740*/  LDG.E.U8 R29, desc[UR36][R36.64] ;  /* 0x00000024241d7981 */ /* 0x000ea2000c1e1100 */
[----:B------:R-:W-:Y:S02]  /*7750*/  IADD3.X R15, PT, PT, R209, UR8, RZ, P1, !PT ;  /* 0x00000008d10f7c10 */ /* 0x000fe40008ffe4ff */
[----:B------:R-:W-:Y:S01]  /*7760*/  IADD3.X R31, PT, PT, R217, UR8, RZ, P0, !PT ;  /* 0x00000008d91f7c10 */ /* 0x000fe200087fe4ff */
[----:B------:R-:W2:Y:S01]  /*7770*/  LDG.E.U8 R28, desc[UR36][R38.64] ;  /* 0x00000024261c7981 */ /* 0x000ea2000c1e1100 */
[----:B0-----:R-:W-:-:S03]  /*7780*/  IADD3 R16, P2, PT, R212, UR34, RZ ;  /* 0x00000022d4107c10 */ /* 0x001fc6000ff5e0ff */
[----:B------:R0:W2:Y:S01]  /*7790*/  LDG.E.U8 R32, desc[UR36][R14.64] ;  /* 0x000000240e207981 */ /* 0x0000a2000c1e1100 */
[----:B------:R-:W-:-:S03]  /*77a0*/  IADD3.X R17, PT, PT, R213, UR8, RZ, P2, !PT ;  /* 0x00000008d5117c10 */ /* 0x000fc600097fe4ff */
[----:B------:R-:W2:Y:S01]  /*77b0*/  LDG.E.U8 R30, desc[UR36][R30.64] ;  /* 0x000000241e1e7981 */ /* 0x000ea2000c1e1100 */
[----:B------:R-:W-:Y:S02]  /*77c0*/  IADD3 R172, P1, PT, R200, UR34, RZ ;  /* 0x00000022c8ac7c10 */ /* 0x000fe4000ff3e0ff */
[----:B0-----:R-:W-:Y:S01]  /*77d0*/  IADD3 R14, P0, PT, R204, UR34, RZ ;  /* 0x00000022cc0e7c10 */ /* 0x001fe2000ff1e0ff */
[----:B------:R0:W2:Y:S03]  /*77e0*/  LDG.E.U8 R31, desc[UR36][R16.64] ;  /* 0x00000024101f7981 */ /* 0x0000a6000c1e1100 */
[----:B------:R-:W-:Y:S02]  /*77f0*/  IADD3.X R15, PT, PT, R205, UR8, RZ, P0, !PT ;  /* 0x00000008cd0f7c10 */ /* 0x000fe400087fe4ff */
[----:B------:R-:W-:Y:S02]  /*7800*/  IADD3.X R173, PT, PT, R201, UR8, RZ, P1, !PT ;  /* 0x00000008c9ad7c10 */ /* 0x000fe40008ffe4ff */
[----:B------:R-:W-:Y:S01]  /*7810*/  IADD3 R174, P1, PT, R192, UR34, RZ ;  /* 0x00000022c0ae7c10 */ /* 0x000fe2000ff3e0ff */
[----:B------:R1:W2:Y:S01]  /*7820*/  LDG.E.U8 R171, desc[UR36][R14.64] ;  /* 0x000000240eab7981 */ /* 0x0002a2000c1e1100 */
[----:B0-----:R-:W-:-:S03]  /*7830*/  IADD3 R16, P0, PT, R196, UR34, RZ ;  /* 0x00000022c4107c10 */ /* 0x001fc6000ff1e0ff */
[----:B------:R-:W2:Y:S01]  /*7840*/  LDG.E.U8 R172, desc[UR36][R172.64] ;  /* 0x00000024acac7981 */ /* 0x000ea2000c1e1100 */
[----:B------:R-:W-:Y:S02]  /*7850*/  IADD3.X R17, PT, PT, R197, UR8, RZ, P0, !PT ;  /* 0x00000008c5117c10 */ /* 0x000fe400087fe4ff */
[----:B-1----:R-:W-:Y:S02]  /*7860*/  IADD3 R14, P2, PT, R152, UR34, RZ ;  /* 0x00000022980e7c10 */ /* 0x002fe4000ff5e0ff */
[----:B------:R-:W-:Y:S02]  /*7870*/  IADD3.X R175, PT, PT, R193, UR8, RZ, P1, !PT ;  /* 0x00000008c1af7c10 */ /* 0x000fe40008ffe4ff */
[----:B------:R-:W-:Y:S01]  /*7880*/  IADD3 R176, P0, PT, R246, UR34, RZ ;  /* 0x00000022f6b07c10 */ /* 0x000fe2000ff1e0ff */
[----:B------:R0:W2:Y:S01]  /*7890*/  LDG.E.U8 R173, desc[UR36][R16.64] ;  /* 0x0000002410ad7981 */ /* 0x0000a2000c1e1100 */
[----:B------:R-:W-:Y:S02]  /*78a0*/  IADD3.X R15, PT, PT, R153, UR8, RZ, P2, !PT ;  /* 0x00000008990f7c10 */ /* 0x000fe400097fe4ff */
[----:B------:R-:W-:Y:S01]  /*78b0*/  IADD3.X R177, PT, PT, R247, UR8, RZ, P0, !PT ;  /* 0x00000008f7b17c10 */ /* 0x000fe200087fe4ff */
[----:B------:R-:W2:Y:S01]  /*78c0*/  LDG.E.U8 R174, desc[UR36][R174.64] ;  /* 0x00000024aeae7981 */ /* 0x000ea2000c1e1100 */
[----:B------:R-:W-:-:S03]  /*78d0*/  IADD3 R178, P0, PT, R238, UR34, RZ ;  /* 0x00000022eeb27c10 */ /* 0x000fc6000ff1e0ff */
[----:B------:R-:W2:Y:S01]  /*78e0*/  LDG.E.U8 R176, desc[UR36][R176.64] ;  /* 0x00000024b0b07981 */ /* 0x000ea2000c1e1100 */
[----:B0-----:R-:W-:-:S03]  /*78f0*/  IADD3 R16, P1, PT, R242, UR34, RZ ;  /* 0x00000022f2107c10 */ /* 0x001fc6000ff3e0ff */
[----:B------:R0:W2:Y:S01]  /*7900*/  LDG.E.U8 R175, desc[UR36][R14.64] ;  /* 0x000000240eaf7981 */ /* 0x0000a2000c1e1100 */
        /* <DEDUP_REMOVED lines=27> */
[----:B------:R-:W-:Y:S01]  /*7ac0*/  IADD3.X R15, PT, PT, R203, UR8, RZ, P1, !PT ;  /* 0x00000008cb0f7c10 */ /* 0x000fe20008ffe4ff */
[----:B------:R0:W2:Y:S01]  /*7ad0*/  LDG.E.U8 R185, desc[UR36][R16.64] ;  /* 0x0000002410b97981 */ /* 0x0000a2000c1e1100 */
[----:B------:R-:W-:Y:S02]  /*7ae0*/  IADD3 R160, P0, PT, R198, UR34, RZ ;  /* 0x00000022c6a07c10 */ /* 0x000fe4000ff1e0ff */
[----:B------:R-:W-:Y:S01]  /*7af0*/  IADD3 R162, P2, PT, R190, UR34, RZ ;  /* 0x00000022bea27c10 */ /* 0x000fe2000ff5e0ff */
[----:B------:R-:W2:Y:S01]  /*7b00*/  LDG.E.U8 R186, desc[UR36][R186.64] ;  /* 0x00000024baba7981 */ /* 0x000ea2000c1e1100 */
[----:B------:R-:W-:-:S02]  /*7b10*/  IADD3.X R161, PT, PT, R199, UR8, RZ, P0, !PT ;  /* 0x00000008c7a17c10 */ /* 0x000fc400087fe4ff */
[----:B------:R-:W-:Y:S02]  /*7b20*/  IADD3.X R163, PT, PT, R191, UR8, RZ, P2, !PT ;  /* 0x00000008bfa37c10 */ /* 0x000fe400097fe4ff */
[----:B0-----:R-:W-:Y:S01]  /*7b30*/  IADD3 R16, P1, PT, R194, UR34, RZ ;  /* 0x00000022c2107c10 */ /* 0x001fe2000ff3e0ff */
[----:B------:R-:W2:Y:S04]  /*7b40*/  LDG.E.U8 R160, desc[UR36][R160.64] ;  /* 0x00000024a0a07981 */ /* 0x000ea8000c1e1100 */
[----:B------:R0:W2:Y:S01]  /*7b50*/  LDG.E.U8 R187, desc[UR36][R14.64] ;  /* 0x000000240ebb7981 */ /* 0x0000a2000c1e1100 */
[----:B------:R-:W-:-:S03]  /*7b60*/  IADD3.X R17, PT, PT, R195, UR8, RZ, P1, !PT ;  /* 0x00000008c3117c10 */ /* 0x000fc60008ffe4ff */
[----:B------:R-:W2:Y:S04]  /*7b70*/  LDG.E.U8 R162, desc[UR36][R162.64] ;  /* 0x00000024a2a27981 */ /* 0x000ea8000c1e1100 */
[----:B------:R-:W2:Y:S01]  /*7b80*/  LDG.E.U8 R161, desc[UR36][R16.64] ;  /* 0x0000002410a17981 */ /* 0x000ea2000c1e1100 */
[----:B0-----:R-:W-:-:S04]  /*7b90*/  IADD3 R14, P0, PT, R146, UR34, RZ ;  /* 0x00000022920e7c10 */ /* 0x001fc8000ff1e0ff */
[----:B------:R-:W-:-:S05]  /*7ba0*/  IADD3.X R15, PT, PT, R147, UR8, RZ, P0, !PT ;  /* 0x00000008930f7c10 */ /* 0x000fca00087fe4ff */
[----:B------:R0:W2:Y:S01]  /*7bb0*/  LDG.E.U8 R163, desc[UR36][R14.64] ;  /* 0x000000240ea37981 */ /* 0x0000a2000c1e1100 */
[----:B------:R-:W-:Y:S02]  /*7bc0*/  F2FP.SATFINITE.E4M3.F32.PACK_AB_MERGE_C R11, R12, R11, RZ ;  /* 0x0000000b0c0b723e */ /* 0x000fe400048070ff */
[----:B------:R-:W-:Y:S02]  /*7bd0*/  F2FP.SATFINITE.E4M3.F32.PACK_AB_MERGE_C R13, R19, R13, RZ ;  /* 0x0000000d130d723e */ /* 0x000fe400048070ff */
[----:B------:R-:W-:Y:S02]  /*7be0*/  F2FP.SATFINITE.E4M3.F32.PACK_AB_MERGE_C R20, R21, R20, RZ ;  /* 0x000000141514723e */ /* 0x000fe400048070ff */
[----:B------:R-:W-:Y:S02]  /*7bf0*/  F2FP.SATFINITE.E4M3.F32.PACK_AB_MERGE_C R112, R9, R8, RZ ;  /* 0x000000080970723e */ /* 0x000fe400048070ff */
[----:B------:R-:W-:Y:S02]  /*7c00*/  F2FP.SATFINITE.E4M3.F32.PACK_AB_MERGE_C R169, R169, R35, RZ ;  /* 0x00000023a9a9723e */ /* 0x000fe400048070ff */
[----:B------:R-:W-:-:S02]  /*7c10*/  F2FP.SATFINITE.E4M3.F32.PACK_AB_MERGE_C R188, R188, R34, RZ ;  /* 0x00000022bcbc723e */ /* 0x000fc400048070ff */
[----:B------:R-:W-:Y:S02]  /*7c20*/  F2FP.SATFINITE.E4M3.F32.PACK_AB_MERGE_C R167, R33, R167, RZ ;  /* 0x000000a721a7723e */ /* 0x000fe400048070ff */
[----:B------:R-:W-:Y:S02]  /*7c30*/  F2FP.SATFINITE.E4M3.F32.PACK_AB_MERGE_C R165, R18, R165, RZ ;  /* 0x000000a512a5723e */ /* 0x000fe400048070ff */
[----:B------:R-:W-:Y:S02]  /*7c40*/  F2FP.SATFINITE.E4M3.F32.PACK_AB_MERGE_C R113, R10, R113, R11 ;  /* 0x000000710a71723e */ /* 0x000fe4000480700b */
[----:B------:R-:W-:Y:S02]  /*7c50*/  F2FP.SATFINITE.E4M3.F32.PACK_AB_MERGE_C R112, R7, R6, R112 ;  /* 0x000000060770723e */ /* 0x000fe40004807070 */
[----:B------:R-:W-:Y:S02]  /*7c60*/  F2FP.SATFINITE.E4M3.F32.PACK_AB_MERGE_C R114, R4, R114, R13 ;  /* 0x000000720472723e */ /* 0x000fe4000480700d */
[----:B------:R-:W-:-:S02]  /*7c70*/  F2FP.SATFINITE.E4M3.F32.PACK_AB_MERGE_C R115, R5, R115, R20 ;  /* 0x000000730573723e */ /* 0x000fc40004807014 */
[----:B------:R-:W-:Y:S02]  /*7c80*/  F2FP.SATFINITE.E4M3.F32.PACK_AB_MERGE_C R149, R149, R170, R188 ;  /* 0x000000aa9595723e */ /* 0x000fe400048070bc */
[----:B------:R-:W-:Y:S02]  /*7c90*/  F2FP.SATFINITE.E4M3.F32.PACK_AB_MERGE_C R148, R168, R148, R169 ;  /* 0x00000094a894723e */ /* 0x000fe400048070a9 */
[----:B------:R-:W-:Y:S02]  /*7ca0*/  F2FP.SATFINITE.E4M3.F32.PACK_AB_MERGE_C R150, R166, R150, R167 ;  /* 0x00000096a696723e */ /* 0x000fe400048070a7 */
[----:B------:R-:W-:Y:S01]  /*7cb0*/  F2FP.SATFINITE.E4M3.F32.PACK_AB_MERGE_C R151, R164, R151, R165 ;  /* 0x00000097a497723e */ /* 0x000fe200048070a5 */
[----:B---3--:R-:W-:Y:S04]  /*7cc0*/  STS.U8 [R74+UR18+0xa000], R22 ;  /* 0x00a000164a007988 */ /* 0x008fe80008000012 */
[----:B----4-:R-:W-:Y:S04]  /*7cd0*/  STS.U8 [R74+UR18+0xa600], R25 ;  /* 0x00a600194a007988 */ /* 0x010fe80008000012 */
[----:B-----5:R-:W-:Y:S04]  /*7ce0*/  STS.U8 [R74+UR18+0xa400], R24 ;  /* 0x00a400184a007988 */ /* 0x020fe80008000012 */
[----:B--2---:R-:W-:Y:S04]  /*7cf0*/  STS.U8 [R74+UR18+0xaa00], R27 ;  /* 0x00aa001b4a007988 */ /* 0x004fe80008000012 */
[----:B------:R-:W-:Y:S04]  /*7d00*/  STS.U8 [R74+UR18+0xa800], R26 ;  /* 0x00a8001a4a007988 */ /* 0x000fe80008000012 */
[----:B------:R-:W-:Y:S04]  /*7d10*/  STS.U8 [R74+UR18+0xa200], R23 ;  /* 0x00a200174a007988 */ /* 0x000fe80008000012 */
[----:B------:R-:W-:Y:S04]  /*7d20*/  STS.U8 [R74+UR18+0xae00], R29 ;  /* 0x00ae001d4a007988 */ /* 0x000fe80008000012 */
[----:B------:R-:W-:Y:S04]  /*7d30*/  STS.U8 [R74+UR18+0xac00], R28 ;  /* 0x00ac001c4a007988 */ /* 0x000fe80008000012 */
[----:B------:R-:W-:Y:S04]  /*7d40*/  STS.U8 [R74+UR18+0xb400], R32 ;  /* 0x00b400204a007988 */ /* 0x000fe80008000012 */
[----:B------:R-:W-:Y:S04]  /*7d50*/  STS.U8 [R74+UR18+0xb000], R30 ;  /* 0x00b0001e4a007988 */ /* 0x000fe80008000012 */
[----:B------:R0:W-:Y:S02]  /*7d60*/  STS.U8 [R74+UR18+0xb200], R31 ;  /* 0x00b2001f4a007988 */ /* 0x0001e40008000012 */
[----:B0-----:R-:W0:Y:S02]  /*7d70*/  LDTM.x64 R4, tmem[UR16] ;  /* 0x00000010000479ee */ /* 0x001e240008340000 */
[----:B------:R1:W-:Y:S04]  /*7d80*/  STS.U8 [R74+UR18+0xb600], R171 ;  /* 0x00b600ab4a007988 */ /* 0x0003e80008000012 */
[----:B------:R1:W-:Y:S04]  /*7d90*/  STS.U8 [R74+UR18+0xb800], R172 ;  /* 0x00b800ac4a007988 */ /* 0x0003e80008000012 */
[----:B------:R1:W-:Y:S04]  /*7da0*/  STS.U8 [R74+UR18+0xba00], R173 ;  /* 0x00ba00ad4a007988 */ /* 0x0003e80008000012 */
[----:B------:R1:W-:Y:S01]  /*7db0*/  STS.U8 [R74+UR18+0xbc00], R174 ;  /* 0x00bc00ae4a007988 */ /* 0x0003e20008000012 */
[----:B0-----:R-:W-:-:S03]  /*7dc0*/  FMUL R4, R189, R4 ;  /* 0x00000004bd047220 */ /* 0x001fc60000400000 */
[----:B------:R1:W-:Y:S01]  /*7dd0*/  STS.U8 [R74+UR18+0xbe00], R175 ;  /* 0x00be00af4a007988 */ /* 0x0003e20008000012 */
        /* <DEDUP_REMOVED lines=62> */
[----:B------:R-:W-:Y:S01]  /*81c0*/  FMUL R67, R189, R67 ;  /* 0x00000043bd437220 */ /* 0x000fe20000400000 */
        /* <DEDUP_REMOVED lines=16> */
[----:B------:R1:W-:Y:S04]  /*82d0*/  STS.128 [R76+UR18+0x4000], R148 ;  /* 0x004000944c007988 */ /* 0x0003e80008000c12 */
[----:B------:R1:W-:Y:S01]  /*82e0*/  STS.128 [R75+UR18+0x4000], R112 ;  /* 0x004000704b007988 */ /* 0x0003e20008000c12 */
[----:B------:R-:W-:Y:S01]  /*82f0*/  NOP ;  /* 0x0000000000007918 */ /* 0x000fe20000000000 */
[----:B------:R1:W-:Y:S01]  /*8300*/  STTM.x64 tmem[UR16], R4 ;  /* 0x00000004000079ed */ /* 0x0003e20008340010 */
[----:B------:R-:W0:Y:S02]  /*8310*/  FENCE.VIEW.ASYNC.T ;  /* 0x00000000000073c6 */ /* 0x000e240000000200 */
[----:B0-----:R-:W-:Y:S06]  /*8320*/  BAR.SYNC.DEFER_BLOCKING 0x0 ;  /* 0x0000000000007b1d */ /* 0x001fec0000010000 */
[----:B------:R0:W-:Y:S06]  /*8330*/  MEMBAR.ALL.CTA ;  /* 0x0000000000007992 */ /* 0x0001ec0000008000 */
[----:B0-----:R-:W0:Y:S01]  /*8340*/  FENCE.VIEW.ASYNC.S ;  /* 0x00000000000073c6 */ /* 0x001e220000000000 */
[----:B------:R-:W-:Y:S01]  /*8350*/  ULEA UR32, UR21, UR18, 0x3 ;  /* 0x0000001215207291 */ /* 0x000fe2000f8e18ff */
[----:B------:R-:W-:Y:S01]  /*8360*/  FADD R158, R158, R159 ;  /* 0x0000009f9e9e7221 */ /* 0x000fe20000000000 */
[----:B------:R-:W-:-:S02]  /*8370*/  UMOV UR50, UR6 ;  /* 0x0000000600327c82 */ /* 0x000fc40008000000 */
[----:B------:R-:W-:Y:S01]  /*8380*/  UIADD3 UR32, UPT, UPT, UR32, 0xc000, URZ ;  /* 0x0000c00020207890 */ /* 0x000fe2000fffe0ff */
[----:B0-----:R-:W-:Y:S06]  /*8390*/  BAR.SYNC.DEFER_BLOCKING 0x0 ;  /* 0x0000000000007b1d */ /* 0x001fec0000010000 */
[----:B------:R-:W-:Y:S05]  /*83a0*/  BRA.U UP2, `(.L_x_18) ;  /* 0x0000000102347547 */ /* 0x000fea000b800000 */
[----:B------:R-:W-:Y:S01]  /*83b0*/  UMOV UR38, UR4 ;  /* 0x0000000400267c82 */ /* 0x000fe20008000000 */
[----:B------:R-:W-:Y:S01]  /*83c0*/  UMOV UR39, 0x80004020 ;  /* 0x8000402000277882 */ /* 0x000fe20000000000 */
[----:B------:R-:W-:Y:S01]  /*83d0*/  UMOV UR48, 0x0 ;  /* 0x0000000000307882 */ /* 0x000fe20000000000 */
[----:B------:R-:W-:Y:S01]  /*83e0*/  UMOV UR49, 0x8200010 ;  /* 0x0820001000317882 */ /* 0x000fe20000000000 */
[----:B------:R-:W-:Y:S01]  /*83f0*/  UMOV UR8, UR32 ;  /* 0x0000002000087c82 */ /* 0x000fe20008000000 */
[----:B------:R-:W-:Y:S01]  /*8400*/  UMOV UR9, URZ ;  /* 0x000000ff00097c82 */ /* 0x000fe20008000000 */
[----:B------:R-:W-:Y:S01]  /*8410*/  UMOV UR52, 0x0 ;  /* 0x0000000000347882 */ /* 0x000fe20000000000 */
[----:B------:R-:W-:Y:S01]  /*8420*/  UMOV UR53, 0x8200010 ;  /* 0x0820001000357882 */ /* 0x000fe20000000000 */
[----:B------:R0:W-:Y:S01]  /*8430*/  UTCQMMA gdesc[UR24], gdesc[UR38], tmem[UR17], tmem[UR48], idesc[UR49], UPT ;  /* 0x00ff3026180075ea */ /* 0x0001e2000b800311 */
[----:B------:R-:W-:Y:S01]  /*8440*/  UMOV UR8, UR8 ;  /* 0x0000000800087c82 */ /* 0x000fe20008000000 */
[----:B------:R0:W-:Y:S01]  /*8450*/  UTCQMMA gdesc[UR26], gdesc[UR22], tmem[UR17], tmem[UR52], idesc[UR53], UPT ;  /* 0x00ff34161a0075ea */ /* 0x0001e2000b800311 */
[----:B------:R0:W-:Y:S01]  /*8460*/  UTCBAR [UR8], URZ ;  /* 0x000000ff080073e9 */ /* 0x0001e200080000ff */
[----:B------:R-:W-:-:S02]  /*8470*/  NOP ;  /* 0x0000000000007918 */ /* 0x000fc40000000000 */
.L_x_18:
[----:B------:R-:W-:Y:S01]  /*8480*/  IADD3 R154, P0, PT, R154, 0x40, RZ ;  /* 0x000000409a9a7810 */ /* 0x000fe20007f1e0ff */
[----:B------:R-:W-:Y:S01]  /*8490*/  UIADD3 UR21, UPT, UPT, UR21, 0x1, URZ ;  /* 0x0000000115157890 */ /* 0x000fe2000fffe0ff */
[----:B-1----:R-:W-:Y:S01]  /*84a0*/  IMAD.U32 R36, RZ, RZ, UR50 ;  /* 0x00000032ff247e24 */ /* 0x002fe2000f8e00ff */
[----:B------:R-:W-:Y:S01]  /*84b0*/  UIADD3 UR34, UPT, UPT, UR29, UR34, URZ ;  /* 0x000000221d227290 */ /* 0x000fe2000fffe0ff */
[----:B------:R-:W-:Y:S01]  /*84c0*/  FFMA R155, R157, R155, R158 ;  /* 0x0000009b9d9b7223 */ /* 0x000fe2000000009e */
[----:B------:R-:W-:Y:S01]  /*84d0*/  IMAD.X R77, RZ, RZ, R77, P0 ;  /* 0x000000ffff4d7224 */ /* 0x000fe200000e064d */
[----:B------:R-:W-:Y:S01]  /*84e0*/  ISETP.GE.U32.AND P0, PT, R154, UR19, PT ;  /* 0x000000139a007c0c */ /* 0x000fe2000bf06070 */
[----:B------:R-:W-:Y:S01]  /*84f0*/  UISETP.GT.AND UP3, UPT, UR21, 0x1, UPT ;  /* 0x000000011500788c */ /* 0x000fe2000bf64270 */
[----:B------:R-:W-:Y:S01]  /*8500*/  IMAD.MOV.U32 R112, RZ, RZ, R156 ;  /* 0x000000ffff707224 */ /* 0x000fe200078e009c */
[----:B------:R-:W-:Y:S01]  /*8510*/  UIADD3 UR33, UPT, UPT, UR31, UR33, URZ ;  /* 0x000000211f217290 */ /* 0x000fe2000fffe0ff */
[----:B------:R-:W-:Y:S01]  /*8520*/  ISETP.GE.U32.AND.EX P0, PT, R77, RZ, PT, P0 ;  /* 0x000000ff4d00720c */ /* 0x000fe20003f06100 */
[----:B0-----:R-:W-:-:S02]  /*8530*/  USEL UR8, URZ, 0x1, !UP3 ;  /* 0x00000001ff087887 */ /* 0x001fc4000d800000 */
[----:B------:R-:W-:Y:S02]  /*8540*/  USEL UR21, UR21, URZ, !UP3 ;  /* 0x000000ff15157287 */ /* 0x000fe4000d800000 */
[----:B------:R-:W-:-:S08]  /*8550*/  ULOP3.LUT UR6, UR6, UR8, URZ, 0x3c, !UPT ;  /* 0x0000000806067292 */ /* 0x000fd0000f8e3cff */
[----:B------:R-:W-:Y:S05]  /*8560*/  @!P0 BRA `(.L_x_19) ;  /* 0xffffffd000208947 */ /* 0x000fea000383ffff */
[----:B------:R-:W-:Y:S01]  /*8570*/  UISETP.GE.AND UP1, UPT, UR35, 0x1, UPT ;  /* 0x000000012300788c */ /* 0x000fe2000bf26270 */
[----:B------:R-:W-:-:S08]  /*8580*/  IMAD.MOV.U32 R112, RZ, RZ, R156 ;  /* 0x000000ffff707224 */ /* 0x000fd000078e009c */
[----:B------:R-:W-:Y:S05]  /*8590*/  BRA.U !UP1, `(.L_x_14) ;  /* 0x0000000109147547 */ /* 0x000fea000b800000 */
[----:B------:R-:W-:-:S06]  /*85a0*/  USHF.L.U32 UR4, UR50, 0x1f, URZ ;  /* 0x0000001f32047899 */ /* 0x000fcc00080006ff */
[----:B------:R-:W-:-:S04]  /*85b0*/  IMAD.U32 R4, RZ, RZ, UR4 ;  /* 0x00000004ff047e24 */ /* 0x000fc8000f8e00ff */
[----:B------:R-:W0:Y:S02]  /*85c0*/  SYNCS.PHASECHK.TRANS64.TRYWAIT P0, [UR32], R4 ;  /* 0x00000004ff0075a7 */ /* 0x000e240008001120 */
[----:B0-----:R-:W-:Y:S05]  /*85d0*/  @!P0 BRA `(.L_x_20) ;  /* 0x0000003000f48947 */ /* 0x001fea0003800000 */
.L_x_26:
[----:B------:R-:W-:-:S07]  /*85e0*/  IMAD.MOV.U32 R112, RZ, RZ, R156 ;  /* 0x000000ffff707224 */ /* 0x000fce00078e009c */
.L_x_14:
[----:B------:R-:W-:Y:S01]  /*85f0*/  BAR.SYNC.DEFER_BLOCKING 0x0 ;  /* 0x0000000000007b1d */ /* 0x000fe20000010000 */
[----:B------:R-:W-:Y:S01]  /*8600*/  FSETP.GEU.AND P1, PT, R155, 1.175494350822287508e-38, PT ;  /* 0x008000009b00780b */ /* 0x000fe20003f2e000 */
[----:B------:R-:W-:-:S03]  /*8610*/  ULEA UR15, UR15, UR18, 0x5 ;  /* 0x000000120f0f7291 */ /* 0x000fc6000f8e28ff */
[----:B------:R-:W-:Y:S01]  /*8620*/  FSEL R69, RZ, -23, P1 ;  /* 0xc1b80000ff457808 */ /* 0x000fe20000800000 */
[----:B------:R-:W0:Y:S01]  /*8630*/  LDCU.64 UR4, c[0x0][0x3e0] ;  /* 0x00007c00ff0477ac */ /* 0x000e220008000a00 */
[----:B------:R-:W1:Y:S02]  /*8640*/  @!P6 SYNCS.CCTL.IV [UR18+0xc000] ;  /* 0x00c00000ff00e9b1 */ /* 0x000e640008000012 */
[----:B-1----:R-:W-:Y:S01]  /*8650*/  BAR.SYNC.DEFER_BLOCKING 0x0 ;  /* 0x0000000000007b1d */ /* 0x002fe20000010000 */
[----:B0-----:R-:W-:-:S05]  /*8660*/  UIMAD UR4, UR20, UR4, URZ ;  /* 0x00000004140472a4 */ /* 0x001fca000f8e02ff */
[----:B------:R-:W0:Y:S02]  /*8670*/  @!P6 SYNCS.CCTL.IV [UR18+0xc008] ;  /* 0x00c00800ff00e9b1 */ /* 0x000e240008000012 */
[----:B0-----:R0:W-:Y:S01]  /*8680*/  STSM.16.M88 [R68], R155 ;  /* 0x0000009b44007844 */ /* 0x0011e20000000000 */
[----:B------:R-:W-:Y:S01]  /*8690*/  BAR.SYNC.DEFER_BLOCKING 0x0 ;  /* 0x0000000000007b1d */ /* 0x000fe20000010000 */
[----:B0-----:R-:W-:-:S05]  /*86a0*/  @!P1 FMUL R155, R155, 8388608 ;  /* 0x4b0000009b9b9820 */ /* 0x001fca0000400000 */
[----:B---3--:R-:W0:Y:S01]  /*86b0*/  LDTM.x64 R4, tmem[UR16] ;  /* 0x00000010000479ee */ /* 0x008e220008340000 */
[----:B------:R-:W-:-:S05]  /*86c0*/  VIADD R70, R155, 0xc0cafb0d ;  /* 0xc0cafb0d9b467836 */ /* 0x000fca0000000000 */
[----:B------:R-:W-:-:S04]  /*86d0*/  LOP3.LUT R70, R70, 0xff800000, RZ, 0xc0, !PT ;  /* 0xff80000046467812 */ /* 0x000fc800078ec0ff */
[----:B------:R-:W-:Y:S01]  /*86e0*/  I2FP.F32.S32 R72, R70 ;  /* 0x0000004600487245 */ /* 0x000fe20000201400 */
[----:B------:R-:W-:Y:S01]  /*86f0*/  IMAD.IADD R70, R155, 0x1, -R70 ;  /* 0x000000019b467824 */ /* 0x000fe200078e0a46 */
[----:B------:R-:W1:Y:S03]  /*8700*/  LDSM.16.M88 R71, [R3+UR18] ;  /* 0x000000120347783b */ /* 0x000e660008000000 */
[----:B------:R-:W-:Y:S01]  /*8710*/  FFMA.FTZ R69, R72, 1.1920928955078125e-07, R69 ;  /* 0x3400000048457823 */ /* 0x000fe20000010045 */
[----:B------:R-:W-:Y:S01]  /*8720*/  FADD R70, R70, -1 ;  /* 0xbf80000046467421 */ /* 0x000fe20000000000 */
[----:B------:R-:W-:Y:S01]  /*8730*/  NOP ;  /* 0x0000000000007918 */ /* 0x000fe20000000000 */
[----:B0-----:R-:W-:Y:S01]  /*8740*/  BAR.SYNC.DEFER_BLOCKING 0x0 ;  /* 0x0000000000007b1d */ /* 0x001fe20000010000 */
[C---:B-1----:R-:W-:Y:S02]  /*8750*/  FSETP.GT.AND P0, PT, |R71|.reuse, 8.50705917302346158658e+37, PT ;  /* 0x7e8000004700780b */ /* 0x042fe40003f04200 */
[----:B------:R-:W-:-:S11]  /*8760*/  FSETP.GEU.AND P1, PT, |R71|, 1.175494350822287508e-38, PT ;  /* 0x008000004700780b */ /* 0x000fd60003f2e200 */
[----:B------:R-:W-:Y:S01]  /*8770*/  @P0 FMUL R71, R71, 0.25 ;  /* 0x3e80000047470820 */ /* 0x000fe20000400000 */
[----:B------:R-:W-:Y:S01]  /*8780*/  @P0 FMUL R16, R16, 0.25 ;  /* 0x3e80000010100820 */ /* 0x000fe20000400000 */
[----:B------:R-:W-:Y:S01]  /*8790*/  @P0 FMUL R17, R17, 0.25 ;  /* 0x3e80000011110820 */ /* 0x000fe20000400000 */
[----:B------:R-:W-:Y:S01]  /*87a0*/  @P0 FMUL R12, R12, 0.25 ;  /* 0x3e8000000c0c0820 */ /* 0x000fe20000400000 */
[----:B------:R-:W-:Y:S01]  /*87b0*/  @!P1 FMUL R71, R71, 16777216 ;  /* 0x4b80000047479820 */ /* 0x000fe20000400000 */
[----:B------:R-:W-:Y:S01]  /*87c0*/  @P0 FMUL R13, R13, 0.25 ;  /* 0x3e8000000d0d0820 */ /* 0x000fe20000400000 */
[----:B------:R-:W-:Y:S01]  /*87d0*/  @P0 FMUL R14, R14, 0.25 ;  /* 0x3e8000000e0e0820 */ /* 0x000fe20000400000 */
[----:B------:R-:W-:Y:S01]  /*87e0*/  @P0 FMUL R15, R15, 0.25 ;  /* 0x3e8000000f0f0820 */ /* 0x000fe20000400000 */
[----:B------:R-:W-:Y:S01]  /*87f0*/  @P0 FMUL R4, R4, 0.25 ;  /* 0x3e80000004040820 */ /* 0x000fe20000400000 */
[----:B------:R-:W-:Y:S01]  /*8800*/  @P0 FMUL R5, R5, 0.25 ;  /* 0x3e80000005050820 */ /* 0x000fe20000400000 */
[----:B------:R-:W0:Y:S01]  /*8810*/  MUFU.RCP R71, R71 ;  /* 0x0000004700477308 */ /* 0x000e220000001000 */
[----:B------:R-:W-:Y:S01]  /*8820*/  @P0 FMUL R6, R6, 0.25 ;  /* 0x3e80000006060820 */ /* 0x000fe20000400000 */
[----:B------:R-:W-:Y:S01]  /*8830*/  @P0 FMUL R7, R7, 0.25 ;  /* 0x3e80000007070820 */ /* 0x000fe20000400000 */
[----:B------:R-:W-:Y:S01]  /*8840*/  @P0 FMUL R8, R8, 0.25 ;  /* 0x3e80000008080820 */ /* 0x000fe20000400000 */
[----:B------:R-:W-:Y:S01]  /*8850*/  @P0 FMUL R9, R9, 0.25 ;  /* 0x3e80000009090820 */ /* 0x000fe20000400000 */
[----:B------:R-:W-:Y:S01]  /*8860*/  @P0 FMUL R30, R30, 0.25 ;  /* 0x3e8000001e1e0820 */ /* 0x000fe20000400000 */
[----:B------:R-:W-:Y:S01]  /*8870*/  @P0 FMUL R31, R31, 0.25 ;  /* 0x3e8000001f1f0820 */ /* 0x000fe20000400000 */
[----:B------:R-:W-:Y:S01]  /*8880*/  @P0 FMUL R24, R24, 0.25 ;  /* 0x3e80000018180820 */ /* 0x000fe20000400000 */
[----:B------:R-:W-:Y:S01]  /*8890*/  @P0 FMUL R25, R25, 0.25 ;  /* 0x3e80000019190820 */ /* 0x000fe20000400000 */
[----:B------:R-:W-:Y:S01]  /*88a0*/  @!P1 FMUL R16, R16, 16777216 ;  /* 0x4b80000010109820 */ /* 0x000fe20000400000 */
[----:B------:R-:W-:Y:S01]  /*88b0*/  @!P1 FMUL R17, R17, 16777216 ;  /* 0x4b80000011119820 */ /* 0x000fe20000400000 */
[----:B------:R-:W-:Y:S01]  /*88c0*/  @!P1 FMUL R12, R12, 16777216 ;  /* 0x4b8000000c0c9820 */ /* 0x000fe20000400000 */
[----:B------:R-:W-:Y:S01]  /*88d0*/  @!P1 FMUL R13, R13, 16777216 ;  /* 0x4b8000000d0d9820 */ /* 0x000fe20000400000 */
[----:B------:R-:W-:Y:S01]  /*88e0*/  @!P1 FMUL R14, R14, 16777216 ;  /* 0x4b8000000e0e9820 */ /* 0x000fe20000400000 */
[----:B------:R-:W-:Y:S01]  /*88f0*/  @!P1 FMUL R15, R15, 16777216 ;  /* 0x4b8000000f0f9820 */ /* 0x000fe20000400000 */
        /* <DEDUP_REMOVED lines=18> */
[C---:B0-----:R-:W-:Y:S01]  /*8a20*/  FMUL R16, R71.reuse, R16 ;  /* 0x0000001047107220 */ /* 0x041fe20000400000 */
[----:B------:R-:W-:Y:S01]  /*8a30*/  FMUL R17, R71, R17 ;  /* 0x0000001147117220 */ /* 0x000fe20000400000 */
[----:B------:R-:W-:Y:S01]  /*8a40*/  @P0 FMUL R40, R40, 0.25 ;  /* 0x3e80000028280820 */ /* 0x000fe20000400000 */
[----:B------:R-:W-:Y:S01]  /*8a50*/  @P0 FMUL R41, R41, 0.25 ;  /* 0x3e80000029290820 */ /* 0x000fe20000400000 */
[----:B------:R-:W-:Y:S01]  /*8a60*/  @P0 FMUL R42, R42, 0.25 ;  /* 0x3e8000002a2a0820 */ /* 0x000fe20000400000 */
[----:B------:R-:W-:Y:S01]  /*8a70*/  @P0 FMUL R43, R43, 0.25 ;  /* 0x3e8000002b2b0820 */ /* 0x000fe20000400000 */
[C---:B------:R-:W-:Y:S01]  /*8a80*/  FMUL R12, R71.reuse, R12 ;  /* 0x0000000c470c7220 */ /* 0x040fe20000400000 */
[C---:B------:R-:W-:Y:S01]  /*8a90*/  FMUL R13, R71.reuse, R13 ;  /* 0x0000000d470d7220 */ /* 0x040fe20000400000 */
[C---:B------:R-:W-:Y:S01]  /*8aa0*/  FMUL R14, R71.reuse, R14 ;  /* 0x0000000e470e7220 */ /* 0x040fe20000400000 */
[----:B------:R-:W-:Y:S01]  /*8ab0*/  FMUL R15, R71, R15 ;  /* 0x0000000f470f7220 */ /* 0x000fe20000400000 */
        /* <DEDUP_REMOVED lines=32> */
[----:B------:R-:W-:Y:S01]  /*8cc0*/  F2FP.SATFINITE.E4M3.F32.PACK_AB_MERGE_C R16, R17, R16, RZ ;  /* 0x000000101110723e */ /* 0x000fe200048070ff */
        /* <DEDUP_REMOVED lines=12> */
[----:B------:R-:W-:Y:S01]  /*8d90*/  F2FP.SATFINITE.E4M3.F32.PACK_AB_MERGE_C R12, R13, R12, RZ ;  /* 0x0000000c0d0c723e */ /* 0x000fe200048070ff */
[----:B------:R-:W-:Y:S01]  /*8da0*/  @!P1 FMUL R36, R36, 16777216 ;  /* 0x4b80000024249820 */ /* 0x000fe20000400000 */
[----:B------:R-:W-:Y:S01]  /*8db0*/  F2FP.SATFINITE.E4M3.F32.PACK_AB_MERGE_C R14, R15, R14, RZ ;  /* 0x0000000e0f0e723e */ /* 0x000fe200048070ff */
        /* <DEDUP_REMOVED lines=21> */
[----:B------:R-:W-:Y:S01]  /*8f10*/  F2FP.SATFINITE.E4M3.F32.PACK_AB_MERGE_C R4, R5, R4, RZ ;  /* 0x000000040504723e */ /* 0x000fe200048070ff */
[----:B------:R-:W-:Y:S01]  /*8f20*/  FMUL R40, R71, R40 ;  /* 0x0000002847287220 */ /* 0x000fe20000400000 */
[----:B------:R-:W-:Y:S01]  /*8f30*/  F2FP.SATFINITE.E4M3.F32.PACK_AB_MERGE_C R6, R7, R6, RZ ;  /* 0x000000060706723e */ /* 0x000fe200048070ff */
[----:B------:R-:W-:Y:S01]  /*8f40*/  FMUL R41, R71, R41 ;  /* 0x0000002947297220 */ /* 0x000fe20000400000 */
[----:B------:R-:W-:Y:S01]  /*8f50*/  F2FP.SATFINITE.E4M3.F32.PACK_AB_MERGE_C R8, R9, R8, RZ ;  /* 0x000000080908723e */ /* 0x000fe200048070ff */
[----:B------:R-:W-:Y:S01]  /*8f60*/  FMUL R42, R71, R42 ;  /* 0x0000002a472a7220 */ /* 0x000fe20000400000 */
[----:B------:R-:W-:Y:S01]  /*8f70*/  F2FP.SATFINITE.E4M3.F32.PACK_AB_MERGE_C R30, R31, R30, RZ ;  /* 0x0000001e1f1e723e */ /* 0x000fe200048070ff */
[----:B------:R-:W-:Y:S01]  /*8f80*/  FMUL R43, R71, R43 ;  /* 0x0000002b472b7220 */ /* 0x000fe20000400000 */
[----:B------:R-:W-:Y:S01]  /*8f90*/  F2FP.SATFINITE.E4M3.F32.PACK_AB_MERGE_C R24, R25, R24, RZ ;  /* 0x000000181918723e */ /* 0x000fe200048070ff */
[----:B------:R-:W-:Y:S01]  /*8fa0*/  @P0 FMUL R18, R18, 0.25 ;  /* 0x3e80000012120820 */ /* 0x000fe20000400000 */
[----:B------:R-:W-:Y:S01]  /*8fb0*/  LOP3.LUT R31, R16, 0xffff, RZ, 0xc0, !PT ;  /* 0x0000ffff101f7812 */ /* 0x000fe200078ec0ff */
[----:B------:R-:W-:Y:S01]  /*8fc0*/  @P0 FMUL R19, R19, 0.25 ;  /* 0x3e80000013130820 */ /* 0x000fe20000400000 */
[----:B------:R-:W-:Y:S01]  /*8fd0*/  @!P1 FMUL R10, R10, 16777216 ;  /* 0x4b8000000a0a9820 */ /* 0x000fe20000400000 */
[----:B------:R-:W-:Y:S01]  /*8fe0*/  @!P1 FMUL R11, R11, 16777216 ;  /* 0x4b8000000b0b9820 */ /* 0x000fe20000400000 */
[----:B------:R-:W-:Y:S01]  /*8ff0*/  @!P1 FMUL R50, R50, 16777216 ;  /* 0x4b80000032329820 */ /* 0x000fe20000400000 */
[----:B------:R-:W-:Y:S01]  /*9000*/  @!P1 FMUL R51, R51, 16777216 ;  /* 0x4b80000033339820 */ /* 0x000fe20000400000 */
[----:B------:R-:W-:Y:S01]  /*9010*/  LOP3.LUT R16, R12, 0xffff, RZ, 0xc0, !PT ;  /* 0x0000ffff0c107812 */ /* 0x000fe200078ec0ff */
[----:B------:R-:W-:Y:S01]  /*9020*/  @P0 FMUL R58, R58, 0.25 ;  /* 0x3e8000003a3a0820 */ /* 0x000fe20000400000 */
[----:B------:R-:W-:Y:S01]  /*9030*/  LOP3.LUT R25, R14, 0xffff, RZ, 0xc0, !PT ;  /* 0x0000ffff0e197812 */ /* 0x000fe200078ec0ff */
        /* <DEDUP_REMOVED lines=31> */
[----:B------:R-:W-:Y:S01]  /*9230*/  LOP3.LUT R23, R8, 0xffff, RZ, 0xc0, !PT ;  /* 0x0000ffff08177812 */ /* 0x000fe200078ec0ff */
[----:B------:R-:W-:Y:S01]  /*9240*/  @!P1 FMUL R18, R18, 16777216 ;  /* 0x4b80000012129820 */ /* 0x000fe20000400000 */
[----:B------:R-:W-:Y:S01]  /*9250*/  @!P1 FMUL R19, R19, 16777216 ;  /* 0x4b80000013139820 */ /* 0x000fe20000400000 */
        /* <DEDUP_REMOVED lines=8> */
[--C-:B------:R-:W-:Y:S01]  /*92e0*/  PRMT R7, R31, 0x3340, R0.reuse ;  /* 0x000033401f077816 */ /* 0x100fe20000000000 */
[C---:B------:R-:W-:Y:S01]  /*92f0*/  FMUL R52, R71.reuse, R52 ;  /* 0x0000003447347220 */ /* 0x040fe20000400000 */
[----:B------:R-:W-:Y:S01]  /*9300*/  PRMT R6, R16, 0x3340, R25 ;  /* 0x0000334010067816 */ /* 0x000fe20000000019 */
[C---:B------:R-:W-:Y:S01]  /*9310*/  FMUL R53, R71.reuse, R53 ;  /* 0x0000003547357220 */ /* 0x040fe20000400000 */
[----:B------:R-:W-:Y:S01]  /*9320*/  LOP3.LUT R28, R28, 0xffff, RZ, 0xc0, !PT ;  /* 0x0000ffff1c1c7812 */ /* 0x000fe200078ec0ff */
[C---:B------:R-:W-:Y:S01]  /*9330*/  FMUL R54, R71.reuse, R54 ;  /* 0x0000003647367220 */ /* 0x040fe20000400000 */
[----:B------:R-:W-:Y:S01]  /*9340*/  LOP3.LUT R41, R30, 0xffff, RZ, 0xc0, !PT ;  /* 0x0000ffff1e297812 */ /* 0x000fe200078ec0ff */
[C---:B------:R-:W-:Y:S01]  /*9350*/  FMUL R55, R71.reuse, R55 ;  /* 0x0000003747377220 */ /* 0x040fe20000400000 */
[----:B------:R-:W-:Y:S01]  /*9360*/  LOP3.LUT R43, R32, 0xffff, RZ, 0xc0, !PT ;  /* 0x0000ffff202b7812 */ /* 0x000fe200078ec0ff */
        /* <DEDUP_REMOVED lines=13> */
[----:B------:R-:W-:Y:S01]  /*9440*/  FMUL R18, R71, R18 ;  /* 0x0000001247127220 */ /* 0x000fe20000400000 */
[----:B------:R-:W-:Y:S01]  /*9450*/  F2FP.SATFINITE.E4M3.F32.PACK_AB_MERGE_C R46, R47, R46, RZ ;  /* 0x0000002e2f2e723e */ /* 0x000fe200048070ff */
[----:B------:R-:W-:Y:S01]  /*9460*/  FMUL R19, R71, R19 ;  /* 0x0000001347137220 */ /* 0x000fe20000400000 */
[----:B------:R-:W-:Y:S01]  /*9470*/  F2FP.SATFINITE.E4M3.F32.PACK_AB_MERGE_C R48, R49, R48, RZ ;  /* 0x000000303130723e */ /* 0x000fe200048070ff */
[----:B------:R-:W-:Y:S01]  /*9480*/  @P0 FMUL R34, R34, 0.25 ;  /* 0x3e80000022220820 */ /* 0x000fe20000400000 */
[----:B------:R-:W-:Y:S01]  /*9490*/  PRMT R5, R23, 0x3340, R0 ;  /* 0x0000334017057816 */ /* 0x000fe20000000000 */
[----:B------:R-:W-:Y:S01]  /*94a0*/  @P0 FMUL R35, R35, 0.25 ;  /* 0x3e80000023230820 */ /* 0x000fe20000400000 */
[----:B------:R-:W-:Y:S01]  /*94b0*/  PRMT R4, R21, 0x3340, R72 ;  /* 0x0000334015047816 */ /* 0x000fe20000000048 */
[C---:B------:R-:W-:Y:S01]  /*94c0*/  FMUL R58, R71.reuse, R58 ;  /* 0x0000003a473a7220 */ /* 0x040fe20000400000 */
[----:B------:R-:W-:Y:S01]  /*94d0*/  LOP3.LUT R20, R20, 0xffff, RZ, 0xc0, !PT ;  /* 0x0000ffff14147812 */ /* 0x000fe200078ec0ff */
[C---:B------:R-:W-:Y:S01]  /*94e0*/  FMUL R59, R71.reuse, R59 ;  /* 0x0000003b473b7220 */ /* 0x040fe20000400000 */
[----:B------:R-:W-:Y:S01]  /*94f0*/  LOP3.LUT R37, R22, 0xffff, RZ, 0xc0, !PT ;  /* 0x0000ffff16257812 */ /* 0x000fe200078ec0ff */
[C---:B------:R-:W-:Y:S01]  /*9500*/  FMUL R26, R71.reuse, R26 ;  /* 0x0000001a471a7220 */ /* 0x040fe20000400000 */
[----:B------:R-:W-:Y:S01]  /*9510*/  LOP3.LUT R39, R24, 0xffff, RZ, 0xc0, !PT ;  /* 0x0000ffff18277812 */ /* 0x000fe200078ec0ff */
[----:B------:R-:W-:Y:S01]  /*9520*/  FMUL R27, R71, R27 ;  /* 0x0000001b471b7220 */ /* 0x000fe20000400000 */
[----:B------:R-:W-:Y:S01]  /*9530*/  PRMT R13, R6, 0x5410, R7 ;  /* 0x00005410060d7816 */ /* 0x000fe20000000007 */
[----:B------:R-:W-:Y:S01]  /*9540*/  @!P1 FMUL R34, R34, 16777216 ;  /* 0x4b80000022229820 */ /* 0x000fe20000400000 */
[----:B------:R-:W-:Y:S01]  /*9550*/  F2FP.SATFINITE.E4M3.F32.PACK_AB_MERGE_C R10, R11, R10, RZ ;  /* 0x0000000a0b0a723e */ /* 0x000fe200048070ff */
[----:B------:R-:W-:Y:S01]  /*9560*/  @!P1 FMUL R35, R35, 16777216 ;  /* 0x4b80000023239820 */ /* 0x000fe20000400000 */
[----:B------:R-:W-:Y:S01]  /*9570*/  F2FP.SATFINITE.E4M3.F32.PACK_AB_MERGE_C R50, R51, R50, RZ ;  /* 0x000000323332723e */ /* 0x000fe200048070ff */
[----:B------:R-:W-:Y:S01]  /*9580*/  FMUL R34, R71, R34 ;  /* 0x0000002247227220 */ /* 0x000fe20000400000 */
[----:B------:R-:W-:Y:S01]  /*9590*/  PRMT R7, R43, 0x3340, R0 ;  /* 0x000033402b077816 */ /* 0x000fe20000000000 */
[----:B------:R-:W-:Y:S01]  /*95a0*/  FMUL R35, R71, R35 ;  /* 0x0000002347237220 */ /* 0x000fe20000400000 */
[----:B------:R-:W-:Y:S01]  /*95b0*/  PRMT R6, R28, 0x3340, R41 ;  /* 0x000033401c067816 */ /* 0x000fe20000000029 */
[----:B------:R-:W-:Y:S01]  /*95c0*/  @P0 FMUL R66, R66, 0.25 ;  /* 0x3e80000042420820 */ /* 0x000fe20000400000 */
[----:B------:R-:W-:Y:S01]  /*95d0*/  PRMT R11, R4, 0x5410, R5 ;  /* 0x00005410040b7816 */ /* 0x000fe20000000005 */
[----:B------:R-:W-:Y:S01]  /*95e0*/  @P0 FMUL R67, R67, 0.25 ;  /* 0x3e80000043430820 */ /* 0x000fe20000400000 */
[----:B------:R-:W-:Y:S01]  /*95f0*/  LOP3.LUT R36, R36, 0xffff, RZ, 0xc0, !PT ;  /* 0x0000ffff24247812 */ /* 0x000fe200078ec0ff */
[----:B------:R-:W-:Y:S01]  /*9600*/  @!P1 FMUL R66, R66, 16777216 ;  /* 0x4b80000042429820 */ /* 0x000fe20000400000 */
[----:B------:R-:W-:Y:S01]  /*9610*/  LOP3.LUT R45, R38, 0xffff, RZ, 0xc0, !PT ;  /* 0x0000ffff262d7812 */ /* 0x000fe200078ec0ff */
[----:B------:R-:W-:Y:S01]  /*9620*/  @!P1 FMUL R67, R67, 16777216 ;  /* 0x4b80000043439820 */ /* 0x000fe20000400000 */
[----:B------:R-:W-:Y:S01]  /*9630*/  LOP3.LUT R47, R40, 0xffff, RZ, 0xc0, !PT ;  /* 0x0000ffff282f7812 */ /* 0x000fe200078ec0ff */
[C---:B------:R-:W-:Y:S01]  /*9640*/  FMUL R66, R71.reuse, R66 ;  /* 0x0000004247427220 */ /* 0x040fe20000400000 */
[----:B------:R-:W-:Y:S01]  /*9650*/  LOP3.LUT R44, R44, 0xffff, RZ, 0xc0, !PT ;  /* 0x0000ffff2c2c7812 */ /* 0x000fe200078ec0ff */
[----:B------:R-:W-:Y:S01]  /*9660*/  FMUL R67, R71, R67 ;  /* 0x0000004347437220 */ /* 0x000fe20000400000 */
[----:B------:R-:W-:-:S02]  /*9670*/  LOP3.LUT R49, R46, 0xffff, RZ, 0xc0, !PT ;  /* 0x0000ffff2e317812 */ /* 0x000fc400078ec0ff */
[----:B------:R-:W-:Y:S02]  /*9680*/  LOP3.LUT R51, R48, 0xffff, RZ, 0xc0, !PT ;  /* 0x0000ffff30337812 */ /* 0x000fe400078ec0ff */
[----:B------:R-:W-:Y:S02]  /*9690*/  F2FP.SATFINITE.E4M3.F32.PACK_AB_MERGE_C R52, R53, R52, RZ ;  /* 0x000000343534723e */ /* 0x000fe400048070ff */
[----:B------:R-:W-:Y:S02]  /*96a0*/  F2FP.SATFINITE.E4M3.F32.PACK_AB_MERGE_C R54, R55, R54, RZ ;  /* 0x000000363736723e */ /* 0x000fe400048070ff */
[----:B------:R-:W-:Y:S02]  /*96b0*/  F2FP.SATFINITE.E4M3.F32.PACK_AB_MERGE_C R56, R57, R56, RZ ;  /* 0x000000383938723e */ /* 0x000fe400048070ff */
[----:B------:R-:W-:Y:S02]  /*96c0*/  F2FP.SATFINITE.E4M3.F32.PACK_AB_MERGE_C R60, R61, R60, RZ ;  /* 0x0000003c3d3c723e */ /* 0x000fe400048070ff */
[----:B------:R-:W-:-:S02]  /*96d0*/  F2FP.SATFINITE.E4M3.F32.PACK_AB_MERGE_C R62, R63, R62, RZ ;  /* 0x0000003e3f3e723e */ /* 0x000fc400048070ff */
[----:B------:R-:W-:Y:S02]  /*96e0*/  F2FP.SATFINITE.E4M3.F32.PACK_AB_MERGE_C R64, R65, R64, RZ ;  /* 0x000000404140723e */ /* 0x000fe400048070ff */
[----:B------:R-:W-:Y:S02]  /*96f0*/  PRMT R5, R39, 0x3340, R0 ;  /* 0x0000334027057816 */ /* 0x000fe40000000000 */
[----:B------:R-:W-:Y:S02]  /*9700*/  PRMT R4, R20, 0x3340, R37 ;  /* 0x0000334014047816 */ /* 0x000fe40000000025 */
[----:B------:R-:W-:Y:S02]  /*9710*/  F2FP.SATFINITE.E4M3.F32.PACK_AB_MERGE_C R18, R19, R18, RZ ;  /* 0x000000121312723e */ /* 0x000fe400048070ff */
[----:B------:R-:W-:Y:S02]  /*9720*/  PRMT R17, R6, 0x5410, R7 ;  /* 0x0000541006117816 */ /* 0x000fe40000000007 */
[----:B------:R-:W-:-:S02]  /*9730*/  F2FP.SATFINITE.E4M3.F32.PACK_AB_MERGE_C R58, R59, R58, RZ ;  /* 0x0000003a3b3a723e */ /* 0x000fc400048070ff */
[--C-:B------:R-:W-:Y:S02]  /*9740*/  PRMT R9, R47, 0x3340, R0.reuse ;  /* 0x000033402f097816 */ /* 0x100fe40000000000 */
[----:B------:R-:W-:Y:S02]  /*9750*/  PRMT R19, R51, 0x3340, R0 ;  /* 0x0000334033137816 */ /* 0x000fe40000000000 */
[----:B------:R-:W-:Y:S02]  /*9760*/  PRMT R8, R36, 0x3340, R45 ;  /* 0x0000334024087816 */ /* 0x000fe4000000002d */
[----:B------:R-:W-:Y:S02]  /*9770*/  PRMT R12, R44, 0x3340, R49 ;  /* 0x000033402c0c7816 */ /* 0x000fe40000000031 */
[----:B------:R-:W-:Y:S02]  /*9780*/  SHF.R.U32.HI R6, RZ, 0x8, R23 ;  /* 0x00000008ff067819 */ /* 0x000fe40000011617 */
[----:B------:R-:W-:-:S02]  /*9790*/  PRMT R15, R4, 0x5410, R5 ;  /* 0x00005410040f7816 */ /* 0x000fc40000000005 */
[----:B------:R-:W-:Y:S02]  /*97a0*/  LOP3.LUT R52, R52, 0xffff, RZ, 0xc0, !PT ;  /* 0x0000ffff34347812 */ /* 0x000fe400078ec0ff */
[----:B------:R-:W-:Y:S02]  /*97b0*/  LOP3.LUT R53, R54, 0xffff, RZ, 0xc0, !PT ;  /* 0x0000ffff36357812 */ /* 0x000fe400078ec0ff */
[----:B------:R-:W-:Y:S02]  /*97c0*/  LOP3.LUT R55, R56, 0xffff, RZ, 0xc0, !PT ;  /* 0x0000ffff38377812 */ /* 0x000fe400078ec0ff */
[----:B------:R-:W-:Y:S02]  /*97d0*/  LOP3.LUT R60, R60, 0xffff, RZ, 0xc0, !PT ;  /* 0x0000ffff3c3c7812 */ /* 0x000fe400078ec0ff */
[----:B------:R-:W-:Y:S02]  /*97e0*/  LOP3.LUT R57, R62, 0xffff, RZ, 0xc0, !PT ;  /* 0x0000ffff3e397812 */ /* 0x000fe400078ec0ff */
[----:B------:R-:W-:-:S02]  /*97f0*/  LOP3.LUT R59, R64, 0xffff, RZ, 0xc0, !PT ;  /* 0x0000ffff403b7812 */ /* 0x000fc400078ec0ff */
[----:B------:R-:W-:Y:S02]  /*9800*/  SHF.R.U32.HI R4, RZ, 0x8, R21 ;  /* 0x00000008ff047819 */ /* 0x000fe40000011615 */
[----:B------:R-:W-:Y:S02]  /*9810*/  SHF.R.U32.HI R5, RZ, 0x8, R72 ;  /* 0x00000008ff057819 */ /* 0x000fe40000011648 */
[----:B------:R-:W-:Y:S02]  /*9820*/  F2FP.SATFINITE.E4M3.F32.PACK_AB_MERGE_C R26, R27, R26, RZ ;  /* 0x0000001a1b1a723e */ /* 0x000fe400048070ff */
[----:B------:R-:W-:Y:S02]  /*9830*/  PRMT R27, R8, 0x5410, R9 ;  /* 0x00005410081b7816 */ /* 0x000fe40000000009 */
[----:B------:R-:W-:Y:S02]  /*9840*/  PRMT R33, R12, 0x5410, R19 ;  /* 0x000054100c217816 */ /* 0x000fe40000000013 */
[----:B------:R-:W-:-:S02]  /*9850*/  LOP3.LUT R6, R6, 0xffff, RZ, 0xc0, !PT ;  /* 0x0000ffff06067812 */ /* 0x000fc400078ec0ff */
[--C-:B------:R-:W-:Y:S02]  /*9860*/  PRMT R8, R55, 0x3340, R0.reuse ;  /* 0x0000334037087816 */ /* 0x100fe40000000000 */
[----:B------:R-:W-:Y:S02]  /*9870*/  PRMT R12, R59, 0x3340, R0 ;  /* 0x000033403b0c7816 */ /* 0x000fe40000000000 */
[----:B------:R-:W-:Y:S02]  /*9880*/  PRMT R7, R52, 0x3340, R53 ;  /* 0x0000334034077816 */ /* 0x000fe40000000035 */
[----:B------:R-:W-:Y:S02]  /*9890*/  PRMT R9, R60, 0x3340, R57 ;  /* 0x000033403c097816 */ /* 0x000fe40000000039 */
[----:B------:R-:W-:Y:S02]  /*98a0*/  LOP3.LUT R4, R4, 0xffff, RZ, 0xc0, !PT ;  /* 0x0000ffff04047812 */ /* 0x000fe400078ec0ff */
[----:B------:R-:W-:-:S02]  /*98b0*/  LOP3.LUT R5, R5, 0xffff, RZ, 0xc0, !PT ;  /* 0x0000ffff05057812 */ /* 0x000fc400078ec0ff */
[----:B------:R-:W-:Y:S02]  /*98c0*/  F2FP.SATFINITE.E4M3.F32.PACK_AB_MERGE_C R34, R35, R34, RZ ;  /* 0x000000222322723e */ /* 0x000fe400048070ff */
[----:B------:R-:W-:Y:S02]  /*98d0*/  PRMT R19, R6, 0x3340, R1 ;  /* 0x0000334006137816 */ /* 0x000fe40000000001 */
[----:B------:R-:W-:Y:S02]  /*98e0*/  PRMT R29, R7, 0x5410, R8 ;  /* 0x00005410071d7816 */ /* 0x000fe40000000008 */
[----:B------:R-:W-:Y:S02]  /*98f0*/  PRMT R35, R9, 0x5410, R12 ;  /* 0x0000541009237816 */ /* 0x000fe4000000000c */
[----:B------:R-:W-:Y:S02]  /*9900*/  SHF.R.U32.HI R6, RZ, 0x8, R31 ;  /* 0x00000008ff067819 */ /* 0x000fe4000001161f */
[----:B------:R-:W-:-:S02]  /*9910*/  PRMT R12, R4, 0x3340, R5 ;  /* 0x00003340040c7816 */ /* 0x000fc40000000005 */
[----:B------:R-:W-:Y:S02]  /*9920*/  SHF.R.U32.HI R7, RZ, 0x8, R20 ;  /* 0x00000008ff077819 */ /* 0x000fe40000011614 */
[----:B------:R-:W-:Y:S01]  /*9930*/  SHF.R.U32.HI R8, RZ, 0x8, R37 ;  /* 0x00000008ff087819 */ /* 0x000fe20000011625 */
[----:B------:R-:W-:Y:S01]  /*9940*/  IMAD.MOV.U32 R37, RZ, RZ, 0x3dc6b27f ;  /* 0x3dc6b27fff257424 */ /* 0x000fe200078e00ff */
[----:B------:R-:W-:Y:S02]  /*9950*/  SHF.R.U32.HI R4, RZ, 0x8, R16 ;  /* 0x00000008ff047819 */ /* 0x000fe40000011610 */
[----:B------:R-:W-:Y:S02]  /*9960*/  SHF.R.U32.HI R5, RZ, 0x8, R25 ;  /* 0x00000008ff057819 */ /* 0x000fe40000011619 */
[----:B------:R-:W-:Y:S02]  /*9970*/  LOP3.LUT R6, R6, 0xffff, RZ, 0xc0, !PT ;  /* 0x0000ffff06067812 */ /* 0x000fe400078ec0ff */
[----:B------:R-:W-:-:S02]  /*9980*/  SHF.R.U32.HI R9, RZ, 0x8, R39 ;  /* 0x00000008ff097819 */ /* 0x000fc40000011627 */
[----:B------:R-:W-:Y:S02]  /*9990*/  LOP3.LUT R7, R7, 0xffff, RZ, 0xc0, !PT ;  /* 0x0000ffff07077812 */ /* 0x000fe400078ec0ff */
[----:B------:R-:W-:Y:S02]  /*99a0*/  LOP3.LUT R8, R8, 0xffff, RZ, 0xc0, !PT ;  /* 0x0000ffff08087812 */ /* 0x000fe400078ec0ff */
[----:B------:R-:W-:Y:S02]  /*99b0*/  LOP3.LUT R4, R4, 0xffff, RZ, 0xc0, !PT ;  /* 0x0000ffff04047812 */ /* 0x000fe400078ec0ff */
[----:B------:R-:W-:Y:S02]  /*99c0*/  LOP3.LUT R5, R5, 0xffff, RZ, 0xc0, !PT ;  /* 0x0000ffff05057812 */ /* 0x000fe400078ec0ff */
[----:B------:R-:W-:Y:S02]  /*99d0*/  PRMT R21, R6, 0x3340, R1 ;  /* 0x0000334006157816 */ /* 0x000fe40000000001 */
[----:B------:R-:W-:-:S02]  /*99e0*/  LOP3.LUT R9, R9, 0xffff, RZ, 0xc0, !PT ;  /* 0x0000ffff09097812 */ /* 0x000fc400078ec0ff */
[----:B------:R-:W-:Y:S02]  /*99f0*/  PRMT R16, R7, 0x3340, R8 ;  /* 0x0000334007107816 */ /* 0x000fe40000000008 */
[----:B------:R-:W-:Y:S02]  /*9a00*/  SHF.R.U32.HI R6, RZ, 0x8, R43 ;  /* 0x00000008ff067819 */ /* 0x000fe4000001162b */
[----:B------:R-:W-:Y:S02]  /*9a10*/  PRMT R14, R4, 0x3340, R5 ;  /* 0x00003340040e7816 */ /* 0x000fe40000000005 */
[----:B------:R-:W-:Y:S02]  /*9a20*/  SHF.R.U32.HI R7, RZ, 0x8, R36 ;  /* 0x00000008ff077819 */ /* 0x000fe40000011624 */
[----:B------:R-:W-:Y:S02]  /*9a30*/  SHF.R.U32.HI R8, RZ, 0x8, R45 ;  /* 0x00000008ff087819 */ /* 0x000fe4000001162d */
[----:B------:R-:W-:-:S02]  /*9a40*/  SHF.R.U32.HI R4, RZ, 0x8, R28 ;  /* 0x00000008ff047819 */ /* 0x000fc4000001161c */
[----:B------:R-:W-:Y:S02]  /*9a50*/  SHF.R.U32.HI R5, RZ, 0x8, R41 ;  /* 0x00000008ff057819 */ /* 0x000fe40000011629 */
[----:B------:R-:W-:Y:S02]  /*9a60*/  PRMT R23, R9, 0x3340, R0 ;  /* 0x0000334009177816 */ /* 0x000fe40000000000 */
[----:B------:R-:W-:Y:S02]  /*9a70*/  LOP3.LUT R25, R6, 0xffff, RZ, 0xc0, !PT ;  /* 0x0000ffff06197812 */ /* 0x000fe400078ec0ff */
[----:B------:R-:W-:Y:S02]  /*9a80*/  SHF.R.U32.HI R9, RZ, 0x8, R47 ;  /* 0x00000008ff097819 */ /* 0x000fe4000001162f */
[----:B------:R-:W-:Y:S02]  /*9a90*/  LOP3.LUT R7, R7, 0xffff, RZ, 0xc0, !PT ;  /* 0x0000ffff07077812 */ /* 0x000fe400078ec0ff */
[----:B------:R-:W-:-:S02]  /*9aa0*/  LOP3.LUT R8, R8, 0xffff, RZ, 0xc0, !PT ;  /* 0x0000ffff08087812 */ /* 0x000fc400078ec0ff */
[----:B------:R-:W-:Y:S02]  /*9ab0*/  LOP3.LUT R4, R4, 0xffff, RZ, 0xc0, !PT ;  /* 0x0000ffff04047812 */ /* 0x000fe400078ec0ff */
[----:B------:R-:W-:Y:S02]  /*9ac0*/  LOP3.LUT R5, R5, 0xffff, RZ, 0xc0, !PT ;  /* 0x0000ffff05057812 */ /* 0x000fe400078ec0ff */
[----:B------:R-:W-:Y:S02]  /*9ad0*/  PRMT R20, R25, 0x3340, R0 ;  /* 0x0000334019147816 */ /* 0x000fe40000000000 */
[----:B------:R-:W-:Y:S02]  /*9ae0*/  LOP3.LUT R31, R9, 0xffff, RZ, 0xc0, !PT ;  /* 0x0000ffff091f7812 */ /* 0x000fe400078ec0ff */
[----:B------:R-:W-:Y:S02]  /*9af0*/  PRMT R25, R7, 0x3340, R8 ;  /* 0x0000334007197816 */ /* 0x000fe40000000008 */
[----:B------:R-:W-:-:S02]  /*9b00*/  PRMT R9, R4, 0x3340, R5 ;  /* 0x0000334004097816 */ /* 0x000fc40000000005 */
[----:B------:R-:W-:Y:S02]  /*9b10*/  SHF.R.U32.HI R7, RZ, 0x8, R52 ;  /* 0x00000008ff077819 */ /* 0x000fe40000011634 */
[----:B------:R-:W-:Y:S02]  /*9b20*/  SHF.R.U32.HI R8, RZ, 0x8, R53 ;  /* 0x00000008ff087819 */ /* 0x000fe40000011635 */
[----:B------:R-:W-:Y:S02]  /*9b30*/  SHF.R.U32.HI R4, RZ, 0x8, R44 ;  /* 0x00000008ff047819 */ /* 0x000fe4000001162c */
[----:B------:R-:W-:Y:S01]  /*9b40*/  SHF.R.U32.HI R5, RZ, 0x8, R49 ;  /* 0x00000008ff057819 */ /* 0x000fe20000011631 */
[----:B------:R-:W0:Y:S01]  /*9b50*/  LDC.64 R44, c[0x0][0x398] ;  /* 0x0000e600ff2c7b82 */ /* 0x000e220000000a00 */
[----:B------:R-:W-:Y:S02]  /*9b60*/  LOP3.LUT R8, R8, 0xffff, RZ, 0xc0, !PT ;  /* 0x0000ffff08087812 */ /* 0x000fe400078ec0ff */
[----:B------:R-:W-:-:S02]  /*9b70*/  LOP3.LUT R7, R7, 0xffff, RZ, 0xc0, !PT ;  /* 0x0000ffff07077812 */ /* 0x000fc400078ec0ff */
[----:B------:R-:W-:Y:S02]  /*9b80*/  LOP3.LUT R4, R4, 0xffff, RZ, 0xc0, !PT ;  /* 0x0000ffff04047812 */ /* 0x000fe400078ec0ff */
[----:B------:R-:W-:Y:S02]  /*9b90*/  LOP3.LUT R5, R5, 0xffff, RZ, 0xc0, !PT ;  /* 0x0000ffff05057812 */ /* 0x000fe400078ec0ff */
[----:B------:R-:W-:Y:S02]  /*9ba0*/  PRMT R32, R7, 0x3340, R8 ;  /* 0x0000334007207816 */ /* 0x000fe40000000008 */
[----:B------:R-:W-:Y:S01]  /*9bb0*/  PRMT R30, R4, 0x3340, R5 ;  /* 0x00003340041e7816 */ /* 0x000fe20000000005 */
[----:B------:R-:W-:Y:S01]  /*9bc0*/  FFMA.FTZ R5, R70, R37, -0.16845393180847167969 ;  /* 0xbe2c7f3046057423 */ /* 0x000fe20000010025 */
[----:B------:R-:W-:Y:S02]  /*9bd0*/  SHF.R.U32.HI R8, RZ, 0x8, R59 ;  /* 0x00000008ff087819 */ /* 0x000fe4000001163b */
[----:B------:R-:W-:Y:S01]  /*9be0*/  LOP3.LUT R26, R26, 0xffff, RZ, 0xc0, !PT ;  /* 0x0000ffff1a1a7812 */ /* 0x000fe200078ec0ff */
[----:B------:R-:W-:Y:S01]  /*9bf0*/  FFMA.FTZ R5, R70, R5, 0.1716887056827545166 ;  /* 0x3e2fcf2a46057423 */ /* 0x000fe20000010005 */
[----:B------:R-:W-:-:S02]  /*9c00*/  LOP3.LUT R39, R8, 0xffff, RZ, 0xc0, !PT ;  /* 0x0000ffff08277812 */ /* 0x000fc400078ec0ff */
[----:B------:R-:W1:Y:S01]  /*9c10*/  LDC R8, c[0x0][0x3e8] ;  /* 0x0000fa00ff087b82 */ /* 0x000e620000000800 */
[----:B------:R-:W-:Y:S01]  /*9c20*/  FFMA.FTZ R5, R70, R5, -0.17900948226451873779 ;  /* 0xbe374e4346057423 */ /* 0x000fe20000010005 */
[----:B------:R-:W-:Y:S02]  /*9c30*/  PRMT R23, R16, 0x5410, R23 ;  /* 0x0000541010177816 */ /* 0x000fe40000000017 */
[----:B------:R-:W-:Y:S01]  /*9c40*/  LOP3.LUT R34, R34, 0xffff, RZ, 0xc0, !PT ;  /* 0x0000ffff22227812 */ /* 0x000fe200078ec0ff */
[----:B------:R-:W-:Y:S01]  /*9c50*/  FFMA.FTZ R5, R70, R5, 0.20512372255325317383 ;  /* 0x3e520bf446057423 */ /* 0x000fe20000010005 */
[----:B------:R-:W-:Y:S02]  /*9c60*/  PRMT R19, R12, 0x5410, R19 ;  /* 0x000054100c137816 */ /* 0x000fe40000000013 */
[----:B------:R-:W-:Y:S01]  /*9c70*/  PRMT R21, R14, 0x5410, R21 ;  /* 0x000054100e157816 */ /* 0x000fe20000000015 */
[----:B------:R-:W-:Y:S01]  /*9c80*/  FFMA.FTZ R5, R70, R5, -0.24046532809734344482 ;  /* 0xbe763c8b46057423 */ /* 0x000fe20000010005 */
[----:B------:R-:W-:-:S02]  /*9c90*/  LOP3.LUT R10, R10, 0xffff, RZ, 0xc0, !PT ;  /* 0x0000ffff0a0a7812 */ /* 0x000fc400078ec0ff */
[----:B------:R-:W-:Y:S01]  /*9ca0*/  PRMT R9, R9, 0x5410, R20 ;  /* 0x0000541009097816 */ /* 0x000fe20000000014 */
[----:B------:R-:W-:Y:S01]  /*9cb0*/  FFMA.FTZ R5, R70, R5, 0.28857114911079406738 ;  /* 0x3e93bf9946057423 */ /* 0x000fe20000010005 */
[----:B------:R-:W-:Y:S02]  /*9cc0*/  LOP3.LUT R18, R18, 0xffff, RZ, 0xc0, !PT ;  /* 0x0000ffff12127812 */ /* 0x000fe400078ec0ff */
[----:B------:R-:W-:Y:S01]  /*9cd0*/  LOP3.LUT R24, R0, 0x7f, RZ, 0xc0, !PT ;  /* 0x0000007f00187812 */ /* 0x000fe200078ec0ff */
[C---:B------:R-:W-:Y:S01]  /*9ce0*/  FFMA.FTZ R5, R70.reuse, R5, -0.36067417263984680176 ;  /* 0xbeb8aa4946057423 */ /* 0x040fe20000010005 */
[--C-:B------:R-:W-:Y:S02]  /*9cf0*/  PRMT R14, R15, 0x4210, R26.reuse ;  /* 0x000042100f0e7816 */ /* 0x100fe4000000001a */
[----:B------:R-:W-:Y:S01]  /*9d00*/  PRMT R22, R23, 0x5210, R26 ;  /* 0x0000521017167816 */ /* 0x000fe2000000001a */
[----:B------:R-:W-:Y:S01]  /*9d10*/  FFMA.FTZ R5, R70, R5, 0.48089820146560668945 ;  /* 0x3ef6384a46057423 */ /* 0x000fe20000010005 */
[----:B------:R-:W-:-:S02]  /*9d20*/  PRMT R15, R17, 0x4210, R34 ;  /* 0x00004210110f7816 */ /* 0x000fc40000000022 */
[--C-:B------:R-:W-:Y:S01]  /*9d30*/  PRMT R12, R11, 0x4210, R10.reuse ;  /* 0x000042100b0c7816 */ /* 0x100fe2000000000a */
[----:B------:R-:W-:Y:S01]  /*9d40*/  FFMA.FTZ R5, R70, R5, -0.72134751081466674805 ;  /* 0xbf38aa3b46057423 */ /* 0x000fe20000010005 */
[----:B------:R-:W-:Y:S01]  /*9d50*/  PRMT R20, R19, 0x5210, R10 ;  /* 0x0000521013147816 */ /* 0x000fe2000000000a */
[----:B------:R-:W-:Y:S01]  /*9d60*/  IMAD.SHL.U32 R10, R0, 0x10, RZ ;  /* 0x00000010000a7824 */ /* 0x000fe200078e00ff */
[--C-:B------:R-:W-:Y:S01]  /*9d70*/  PRMT R13, R13, 0x4210, R18.reuse ;  /* 0x000042100d0d7816 */ /* 0x100fe20000000012 */
[----:B------:R-:W-:Y:S01]  /*9d80*/  FMUL R5, R70, R5 ;  /* 0x0000000546057220 */ /* 0x000fe20000400000 */
[----:B------:R-:W-:Y:S01]  /*9d90*/  PRMT R21, R21, 0x5210, R18 ;  /* 0x0000521015157816 */ /* 0x000fe20000000012 */
[----:B------:R-:W-:Y:S01]  /*9da0*/  IMAD R11, R2, UR5, RZ ;  /* 0x00000005020b7c24 */ /* 0x000fe2000f8e02ff */
[----:B------:R-:W-:Y:S01]  /*9db0*/  PRMT R23, R9, 0x5210, R34 ;  /* 0x0000521009177816 */ /* 0x000fe20000000022 */
[----:B------:R-:W-:Y:S01]  /*9dc0*/  FMUL R5, R70, R5 ;  /* 0x0000000546057220 */ /* 0x000fe20000400000 */
[----:B------:R-:W-:Y:S01]  /*9dd0*/  SHF.R.U32.HI R17, RZ, 0x7, R0 ;  /* 0x00000007ff117819 */ /* 0x000fe20000011600 */
[----:B------:R-:W-:Y:S01]  /*9de0*/  USHF.R.S32.HI UR5, URZ, 0x1f, UR4 ;  /* 0x0000001fff057899 */ /* 0x000fe20008011404 */
[----:B------:R-:W-:Y:S01]  /*9df0*/  LEA R24, R24, UR15, 0x4 ;  /* 0x0000000f18187c11 */ /* 0x000fe2000f8e20ff */
[----:B------:R-:W-:Y:S01]  /*9e00*/  FFMA.FTZ R70, R70, 1.4426950216293334961, R5 ;  /* 0x3fb8aa3b46467823 */ /* 0x000fe20000010005 */
[----:B------:R-:W-:-:S02]  /*9e10*/  SGXT.U32 R17, R17, 0x1 ;  /* 0x000000011111781a */ /* 0x000fc40000000000 */
[----:B------:R-:W-:Y:S01]  /*9e20*/  SHF.R.U32.HI R6, RZ, 0x8, R51 ;  /* 0x00000008ff067819 */ /* 0x000fe20000011633 */
[----:B------:R-:W-:Y:S01]  /*9e30*/  STS.128 [R24], R12 ;  /* 0x0000000c18007388 */ /* 0x000fe20000000c00 */
[----:B------:R-:W-:Y:S01]  /*9e40*/  ISETP.GE.U32.AND P0, PT, R155, 0x7f800000, PT ;  /* 0x7f8000009b00780c */ /* 0x000fe20003f06070 */
[----:B-1----:R-:W-:Y:S01]  /*9e50*/  IMAD R17, R17, R8, RZ ;  /* 0x0000000811117224 */ /* 0x002fe200078e02ff */
[----:B------:R-:W-:Y:S01]  /*9e60*/  PRMT R28, R31, 0x3340, R0 ;  /* 0x000033401f1c7816 */ /* 0x000fe20000000000 */
[----:B------:R1:W-:Y:S01]  /*9e70*/  STS.128 [R24+0x800], R20 ;  /* 0x0008001418007388 */ /* 0x0003e20000000c00 */
[----:B------:R-:W-:Y:S01]  /*9e80*/  LOP3.LUT R31, R6, 0xffff, RZ, 0xc0, !PT ;  /* 0x0000ffff061f7812 */ /* 0x000fe200078ec0ff */
[C---:B------:R-:W-:Y:S01]  /*9e90*/  IMAD R18, R8.reuse, 0x2, R17 ;  /* 0x0000000208127824 */ /* 0x040fe200078e0211 */
[----:B------:R-:W-:Y:S01]  /*9ea0*/  SHF.R.U32.HI R7, RZ, 0x8, R57 ;  /* 0x00000008ff077819 */ /* 0x000fe20000011639 */
[----:B------:R-:W-:Y:S01]  /*9eb0*/  FADD R69, R69, R70 ;  /* 0x0000004645457221 */ /* 0x000fe20000000000 */
[----:B------:R-:W-:Y:S01]  /*9ec0*/  SHF.R.U32.HI R6, RZ, 0x8, R60 ;  /* 0x00000008ff067819 */ /* 0x000fe2000001163c */
[----:B------:R-:W-:Y:S01]  /*9ed0*/  IMAD R19, R8, 0x2, R18 ;  /* 0x0000000208137824 */ /* 0x000fe200078e0212 */
[----:B------:R-:W-:-:S02]  /*9ee0*/  SHF.R.U32.HI R4, RZ, 0x8, R55 ;  /* 0x00000008ff047819 */ /* 0x000fc40000011637 */
[----:B------:R-:W-:Y:S02]  /*9ef0*/  LOP3.LUT R7, R7, 0xffff, RZ, 0xc0, !PT ;  /* 0x0000ffff07077812 */ /* 0x000fe400078ec0ff */
[----:B------:R-:W-:Y:S02]  /*9f00*/  LOP3.LUT R6, R6, 0xffff, RZ, 0xc0, !PT ;  /* 0x0000ffff06067812 */ /* 0x000fe400078ec0ff */
[----:B------:R-:W-:Y:S01]  /*9f10*/  LOP3.LUT R37, R4, 0xffff, RZ, 0xc0, !PT ;  /* 0x0000ffff04257812 */ /* 0x000fe200078ec0ff */
[----:B------:R-:W-:Y:S01]  /*9f20*/  @P0 IMAD.MOV.U32 R4, RZ, RZ, 0x7f800000 ;  /* 0x7f800000ff040424 */ /* 0x000fe200078e00ff */
[----:B------:R-:W-:Y:S01]  /*9f30*/  PRMT R6, R6, 0x3340, R7 ;  /* 0x0000334006067816 */ /* 0x000fe20000000007 */
[----:B-1----:R-:W-:Y:S01]  /*9f40*/  IMAD R20, R8, 0x2, R19 ;  /* 0x0000000208147824 */ /* 0x002fe200078e0213 */
[----:B------:R-:W-:Y:S01]  /*9f50*/  PRMT R39, R39, 0x3340, R0 ;  /* 0x0000334027277816 */ /* 0x000fe20000000000 */
[----:B------:R-:W-:Y:S01]  /*9f60*/  @P0 FFMA.FTZ R69, R155, R4, +INF ;  /* 0x7f8000009b450423 */ /* 0x000fe20000010004 */
[----:B------:R-:W-:Y:S01]  /*9f70*/  LOP3.LUT R10, R10, 0xff0, RZ, 0xc0, !PT ;  /* 0x00000ff00a0a7812 */ /* 0x000fe200078ec0ff */
[----:B------:R-:W-:Y:S01]  /*9f80*/  BAR.SYNC.DEFER_BLOCKING 0x0 ;  /* 0x0000000000007b1d */ /* 0x000fe20000010000 */
[----:B------:R-:W-:Y:S01]  /*9f90*/  IMAD R21, R8, 0x2, R20 ;  /* 0x0000000208157824 */ /* 0x000fe200078e0214 */
[----:B------:R-:W-:-:S02]  /*9fa0*/  PRMT R39, R6, 0x5410, R39 ;  /* 0x0000541006277816 */ /* 0x000fc40000000027 */
[----:B------:R-:W-:Y:S01]  /*9fb0*/  PRMT R37, R37, 0x3340, R0 ;  /* 0x0000334025257816 */ /* 0x000fe20000000000 */
[----:B------:R-:W-:Y:S01]  /*9fc0*/  IMAD R22, R8, 0x2, R21 ;  /* 0x0000000208167824 */ /* 0x000fe200078e0215 */
[----:B------:R-:W-:Y:S02]  /*9fd0*/  LOP3.LUT R42, R42, 0xffff, RZ, 0xc0, !PT ;  /* 0x0000ffff2a2a7812 */ /* 0x000fe400078ec0ff */
[----:B------:R-:W-:Y:S01]  /*9fe0*/  PRMT R37, R32, 0x5410, R37 ;  /* 0x0000541020257816 */ /* 0x000fe20000000025 */
[C---:B------:R-:W-:Y:S01]  /*9ff0*/  IMAD R23, R8.reuse, 0x2, R22 ;  /* 0x0000000208177824 */ /* 0x040fe200078e0216 */
[----:B------:R-:W-:Y:S02]  /*a000*/  PRMT R32, R27, 0x4210, R42 ;  /* 0x000042101b207816 */ /* 0x000fe4000000002a */
[----:B------:R-:W-:Y:S01]  /*a010*/  F2FP.SATFINITE.E4M3.F32.PACK_AB_MERGE_C R66, R67, R66, RZ ;  /* 0x000000424342723e */ /* 0x000fe200048070ff */
[----:B------:R-:W-:Y:S01]  /*a020*/  IMAD R26, R8, 0x2, R23 ;  /* 0x00000002081a7824 */ /* 0x000fe200078e0217 */
[----:B------:R-:W-:-:S02]  /*a030*/  PRMT R31, R31, 0x3340, R0 ;  /* 0x000033401f1f7816 */ /* 0x000fc40000000000 */
[----:B------:R-:W-:Y:S01]  /*a040*/  PRMT R25, R25, 0x5410, R28 ;  /* 0x0000541019197816 */ /* 0x000fe2000000001c */
[----:B------:R-:W-:Y:S01]  /*a050*/  IMAD R27, R8, 0x2, R26 ;  /* 0x00000002081b7824 */ /* 0x000fe200078e021a */
[----:B------:R-:W-:Y:S02]  /*a060*/  LOP3.LUT R58, R58, 0xffff, RZ, 0xc0, !PT ;  /* 0x0000ffff3a3a7812 */ /* 0x000fe400078ec0ff */
[----:B------:R-:W-:Y:S01]  /*a070*/  PRMT R31, R30, 0x5410, R31 ;  /* 0x000054101e1f7816 */ /* 0x000fe2000000001f */
[----:B------:R-:W-:Y:S01]  /*a080*/  IMAD R28, R8, 0x2, R27 ;  /* 0x00000002081c7824 */ /* 0x000fe200078e021b */
[----:B------:R-:W-:Y:S01]  /*a090*/  LOP3.LUT R50, R50, 0xffff, RZ, 0xc0, !PT ;  /* 0x0000ffff32327812 */ /* 0x000fe200078ec0ff */
[----:B------:R-:W1:Y:S01]  /*a0a0*/  LDS.128 R12, [R10+UR18] ;  /* 0x000000120a0c7984 */ /* 0x000e620008000c00 */
[----:B------:R-:W-:Y:S02]  /*a0b0*/  LOP3.LUT R66, R66, 0xffff, RZ, 0xc0, !PT ;  /* 0x0000ffff42427812 */ /* 0x000fe400078ec0ff */
[----:B------:R-:W-:Y:S01]  /*a0c0*/  PRMT R34, R29, 0x4210, R58 ;  /* 0x000042101d227816 */ /* 0x000fe2000000003a */
[----:B------:R-:W2:Y:S01]  /*a0d0*/  LDS.128 R4, [R10+UR18+0x1000] ;  /* 0x001000120a047984 */ /* 0x000ea20008000c00 */
[----:B------:R-:W-:Y:S01]  /*a0e0*/  PRMT R40, R25, 0x5210, R42 ;  /* 0x0000521019287816 */ /* 0x000fe2000000002a */
[----:B------:R-:W-:Y:S01]  /*a0f0*/  IMAD R29, R8, 0x2, R28 ;  /* 0x00000002081d7824 */ /* 0x000fe200078e021c */
[----:B------:R-:W-:-:S02]  /*a100*/  PRMT R33, R33, 0x4210, R50 ;  /* 0x0000421021217816 */ /* 0x000fc40000000032 */
[----:B------:R-:W-:Y:S01]  /*a110*/  PRMT R41, R31, 0x5210, R50 ;  /* 0x000052101f297816 */ /* 0x000fe20000000032 */
[C---:B------:R-:W-:Y:S01]  /*a120*/  IMAD R38, R8.reuse, 0x2, R29 ;  /* 0x0000000208267824 */ /* 0x040fe200078e021d */
[----:B------:R-:W-:Y:S02]  /*a130*/  PRMT R42, R37, 0x5210, R58 ;  /* 0x00005210252a7816 */ /* 0x000fe4000000003a */
[--C-:B------:R-:W-:Y:S01]  /*a140*/  PRMT R35, R35, 0x4210, R66.reuse ;  /* 0x0000421023237816 */ /* 0x100fe20000000042 */
[----:B------:R-:W-:Y:S01]  /*a150*/  BAR.SYNC.DEFER_BLOCKING 0x0 ;  /* 0x0000000000007b1d */ /* 0x000fe20000010000 */
[----:B------:R-:W-:Y:S01]  /*a160*/  PRMT R43, R39, 0x5210, R66 ;  /* 0x00005210272b7816 */ /* 0x000fe20000000042 */
[----:B------:R-:W-:Y:S01]  /*a170*/  IMAD R39, R8, 0x2, R38 ;  /* 0x0000000208277824 */ /* 0x000fe200078e0226 */
[----:B------:R-:W-:Y:S02]  /*a180*/  FSETP.NEU.AND P1, PT, R155, RZ, PT ;  /* 0x000000ff9b00720b */ /* 0x000fe40003f2d000 */
[----:B------:R-:W-:-:S02]  /*a190*/  SHF.R.S32.HI R16, RZ, 0x1f, R11 ;  /* 0x0000001fff107819 */ /* 0x000fc4000001140b */
[----:B------:R-:W-:Y:S02]  /*a1a0*/  FSEL R9, R69, -INF , P1 ;  /* 0xff80000045097808 */ /* 0x000fe40000800000 */
[----:B0-----:R-:W-:Y:S01]  /*a1b0*/  IADD3 R53, P0, P1, R11, UR4, R44 ;  /* 0x000000040b357c10 */ /* 0x001fe2000f91e02c */
[----:B------:R-:W0:Y:S01]  /*a1c0*/  LDCU UR4, c[0x0][0x3ec] ;  /* 0x00007d80ff0477ac */ /* 0x000e220008000800 */
[----:B------:R-:W-:Y:S01]  /*a1d0*/  LOP3.LUT R0, R0, 0xff, RZ, 0xc0, !PT ;  /* 0x000000ff00007812 */ /* 0x000fe200078ec0ff */
[----:B------:R-:W-:Y:S01]  /*a1e0*/  FFMA R9, R9, 0.69314718246459960938, R112 ;  /* 0x3f31721809097823 */ /* 0x000fe20000000070 */
[----:B------:R-:W-:Y:S02]  /*a1f0*/  IADD3.X R126, PT, PT, R16, UR5, R45, P0, P1 ;  /* 0x00000005107e7c10 */ /* 0x000fe400087e242d */
[----:B------:R-:W-:-:S04]  /*a200*/  IADD3 R16, P0, PT, R17, R53, RZ ;  /* 0x0000003511107210 */ /* 0x000fc80007f1e0ff */
[----:B------:R-:W-:Y:S01]  /*a210*/  LEA.HI.X.SX32 R17, R17, R126, 0x1, P0 ;  /* 0x0000007e11117211 */ /* 0x000fe200000f0eff */
[----:B------:R-:W-:Y:S01]  /*a220*/  STS.128 [R24], R32 ;  /* 0x0000002018007388 */ /* 0x000fe20000000c00 */
[----:B-1----:R-:W-:-:S03]  /*a230*/  PRMT R55, R12, 0x7773, RZ ;  /* 0x000077730c377816 */ /* 0x002fc600000000ff */
[----:B------:R1:W-:Y:S01]  /*a240*/  STS.128 [R24+0x800], R40 ;  /* 0x0008002818007388 */ /* 0x0003e20000000c00 */
[C---:B------:R-:W-:Y:S01]  /*a250*/  PRMT R47, R12.reuse, 0x7772, RZ ;  /* 0x000077720c2f7816 */ /* 0x040fe200000000ff */
[----:B0-----:R-:W-:Y:S01]  /*a260*/  UIMAD UR4, UR20, UR4, URZ ;  /* 0x00000004140472a4 */ /* 0x001fe2000f8e02ff */
[C---:B------:R-:W-:Y:S02]  /*a270*/  PRMT R81, R12.reuse, 0x7771, RZ ;  /* 0x000077710c517816 */ /* 0x040fe400000000ff */
[----:B------:R-:W-:Y:S01]  /*a280*/  PRMT R45, R12, 0x7770, RZ ;  /* 0x000077700c2d7816 */ /* 0x000fe200000000ff */
[----:B------:R-:W-:Y:S01]  /*a290*/  BAR.SYNC.DEFER_BLOCKING 0x0 ;  /* 0x0000000000007b1d */ /* 0x000fe20000010000 */
[----:B------:R-:W-:Y:S01]  /*a2a0*/  IADD3 R12, P0, PT, R18, R53, RZ ;  /* 0x00000035120c7210 */ /* 0x000fe20007f1e0ff */
[----:B------:R-:W-:Y:S01]  /*a2b0*/  USHF.L.U32 UR6, UR4, 0x2, URZ ;  /* 0x0000000204067899 */ /* 0x000fe200080006ff */
[C---:B------:R-:W-:Y:S01]  /*a2c0*/  PRMT R77, R13.reuse, 0x7773, RZ ;  /* 0x000077730d4d7816 */ /* 0x040fe200000000ff */
[----:B------:R-:W-:Y:S01]  /*a2d0*/  UIMAD.WIDE UR4, UR4, 0x4, URZ ;  /* 0x00000004040478a5 */ /* 0x000fe2000f8e02ff */
[----:B------:R-:W-:-:S02]  /*a2e0*/  PRMT R59, R13, 0x7772, RZ ;  /* 0x000077720d3b7816 */ /* 0x000fc400000000ff */
[C---:B------:R-:W-:Y:S02]  /*a2f0*/  PRMT R57, R13.reuse, 0x7771, RZ ;  /* 0x000077710d397816 */ /* 0x040fe400000000ff */
[----:B------:R-:W-:Y:S01]  /*a300*/  PRMT R79, R13, 0x7770, RZ ;  /* 0x000077700d4f7816 */ /* 0x000fe200000000ff */
[----:B-1----:R-:W-:Y:S01]  /*a310*/  IMAD R40, R8, 0x2, R39 ;  /* 0x0000000208287824 */ /* 0x002fe200078e0227 */
[C---:B--2---:R-:W-:Y:S02]  /*a320*/  PRMT R11, R4.reuse, 0x7773, RZ ;  /* 0x00007773040b7816 */ /* 0x044fe400000000ff */
[----:B------:R-:W-:Y:S01]  /*a330*/  PRMT R24, R4, 0x7772, RZ ;  /* 0x0000777204187816 */ /* 0x000fe200000000ff */
[----:B------:R-:W-:Y:S01]  /*a340*/  IMAD R41, R8, 0x2, R40 ;  /* 0x0000000208297824 */ /* 0x000fe200078e0228 */
[C---:B------:R-:W-:Y:S02]  /*a350*/  PRMT R25, R4.reuse, 0x7771, RZ ;  /* 0x0000777104197816 */ /* 0x040fe400000000ff */
[----:B------:R-:W-:Y:S01]  /*a360*/  PRMT R33, R4, 0x7770, RZ ;  /* 0x0000777004217816 */ /* 0x000fe200000000ff */
[----:B------:R-:W-:Y:S01]  /*a370*/  IMAD R42, R8, 0x2, R41 ;  /* 0x00000002082a7824 */ /* 0x000fe200078e0229 */
[----:B------:R-:W-:-:S02]  /*a380*/  LEA.HI.X.SX32 R13, R18, R126, 0x1, P0 ;  /* 0x0000007e120d7211 */ /* 0x000fc400000f0eff */
[----:B------:R-:W-:Y:S01]  /*a390*/  IADD3 R4, P0, PT, R19, R53, RZ ;  /* 0x0000003513047210 */ /* 0x000fe20007f1e0ff */
[C---:B------:R-:W-:Y:S01]  /*a3a0*/  IMAD R43, R8.reuse, 0x2, R42 ;  /* 0x00000002082b7824 */ /* 0x040fe200078e022a */
[C---:B------:R-:W-:Y:S01]  /*a3b0*/  PRMT R30, R5.reuse, 0x7773, RZ ;  /* 0x00007773051e7816 */ /* 0x040fe200000000ff */
[----:B------:R0:W-:Y:S01]  /*a3c0*/  STG.E.U8 desc[UR36][R16.64], R45 ;  /* 0x0000002d10007986 */ /* 0x0001e2000c101124 */
[C---:B------:R-:W-:Y:S01]  /*a3d0*/  PRMT R31, R5.reuse, 0x7772, RZ ;  /* 0x00007772051f7816 */ /* 0x040fe200000000ff */
[----:B------:R-:W-:Y:S01]  /*a3e0*/  IMAD R44, R8, 0x2, R43 ;  /* 0x00000002082c7824 */ /* 0x000fe200078e022b */
[C---:B------:R-:W-:Y:S01]  /*a3f0*/  PRMT R32, R5.reuse, 0x7771, RZ ;  /* 0x0000777105207816 */ /* 0x040fe200000000ff */
[----:B------:R-:W-:Y:S01]  /*a400*/  STG.E.U8 desc[UR36][R12.64], R81 ;  /* 0x000000510c007986 */ /* 0x000fe2000c101124 */
[----:B------:R-:W-:Y:S02]  /*a410*/  PRMT R37, R5, 0x7770, RZ ;  /* 0x0000777005257816 */ /* 0x000fe400000000ff */
[----:B------:R-:W-:-:S02]  /*a420*/  LEA.HI.X.SX32 R5, R19, R126, 0x1, P0 ;  /* 0x0000007e13057211 */ /* 0x000fc400000f0eff */
[C---:B------:R-:W-:Y:S02]  /*a430*/  PRMT R34, R6.reuse, 0x7773, RZ ;  /* 0x0000777306227816 */ /* 0x040fe400000000ff */
[----:B------:R-:W-:Y:S01]  /*a440*/  PRMT R35, R6, 0x7772, RZ ;  /* 0x0000777206237816 */ /* 0x000fe200000000ff */
[----:B0-----:R-:W-:Y:S01]  /*a450*/  IMAD R45, R8, 0x2, R44 ;  /* 0x00000002082d7824 */ /* 0x001fe200078e022c */
[C---:B------:R-:W-:Y:S01]  /*a460*/  PRMT R36, R6.reuse, 0x7771, RZ ;  /* 0x0000777106247816 */ /* 0x040fe200000000ff */
[----:B------:R0:W-:Y:S01]  /*a470*/  STG.E.U8 desc[UR36][R4.64], R47 ;  /* 0x0000002f04007986 */ /* 0x0001e2000c101124 */
[----:B------:R-:W-:Y:S01]  /*a480*/  PRMT R51, R6, 0x7770, RZ ;  /* 0x0000777006337816 */ /* 0x000fe200000000ff */
[----:B------:R-:W-:Y:S01]  /*a490*/  IMAD R46, R8, 0x2, R45 ;  /* 0x00000002082e7824 */ /* 0x000fe200078e022d */
[----:B------:R-:W-:Y:S02]  /*a4a0*/  IADD3 R6, P0, PT, R20, R53, RZ ;  /* 0x0000003514067210 */ /* 0x000fe40007f1e0ff */
[----:B------:R-:W-:-:S02]  /*a4b0*/  PRMT R48, R7, 0x7773, RZ ;  /* 0x0000777307307816 */ /* 0x000fc400000000ff */
[C---:B------:R-:W-:Y:S02]  /*a4c0*/  PRMT R49, R7.reuse, 0x7772, RZ ;  /* 0x0000777207317816 */ /* 0x040fe400000000ff */
[C---:B------:R-:W-:Y:S02]  /*a4d0*/  PRMT R50, R7.reuse, 0x7771, RZ ;  /* 0x0000777107327816 */ /* 0x040fe400000000ff */
[----:B------:R-:W-:Y:S01]  /*a4e0*/  PRMT R52, R7, 0x7770, RZ ;  /* 0x0000777007347816 */ /* 0x000fe200000000ff */
[----:B0-----:R-:W-:Y:S01]  /*a4f0*/  IMAD R47, R8, 0x2, R46 ;  /* 0x00000002082f7824 */ /* 0x001fe200078e022e */
[----:B------:R-:W-:Y:S02]  /*a500*/  LEA.HI.X.SX32 R7, R20, R126, 0x1, P0 ;  /* 0x0000007e14077211 */ /* 0x000fe400000f0eff */
[----:B------:R-:W-:Y:S01]  /*a510*/  PRMT R65, R14, 0x7773, RZ ;  /* 0x000077730e417816 */ /* 0x000fe200000000ff */
[----:B------:R-:W-:Y:S01]  /*a520*/  IMAD R54, R8, 0x2, R47 ;  /* 0x0000000208367824 */ /* 0x000fe200078e022f */
[C---:B------:R-:W-:Y:S01]  /*a530*/  PRMT R67, R14.reuse, 0x7772, RZ ;  /* 0x000077720e437816 */ /* 0x040fe200000000ff */
[----:B------:R0:W-:Y:S01]  /*a540*/  STG.E.U8 desc[UR36][R6.64], R55 ;  /* 0x0000003706007986 */ /* 0x0001e2000c101124 */
[----:B------:R-:W-:-:S02]  /*a550*/  PRMT R63, R14, 0x7771, RZ ;  /* 0x000077710e3f7816 */ /* 0x000fc400000000ff */
[----:B------:R-:W-:Y:S02]  /*a560*/  PRMT R61, R14, 0x7770, RZ ;  /* 0x000077700e3d7816 */ /* 0x000fe400000000ff */
[-C--:B------:R-:W-:Y:S02]  /*a570*/  IADD3 R14, P0, PT, R21, R53.reuse, RZ ;  /* 0x00000035150e7210 */ /* 0x080fe40007f1e0ff */
[----:B------:R-:W-:Y:S02]  /*a580*/  IADD3 R18, P1, PT, R22, R53, RZ ;  /* 0x0000003516127210 */ /* 0x000fe40007f3e0ff */
[C---:B------:R-:W-:Y:S02]  /*a590*/  PRMT R71, R15.reuse, 0x7773, RZ ;  /* 0x000077730f477816 */ /* 0x040fe400000000ff */
[C---:B------:R-:W-:Y:S01]  /*a5a0*/  PRMT R73, R15.reuse, 0x7772, RZ ;  /* 0x000077720f497816 */ /* 0x040fe200000000ff */
[----:B0-----:R-:W-:Y:S01]  /*a5b0*/  IMAD R55, R8, 0x2, R54 ;  /* 0x0000000208377824 */ /* 0x001fe200078e0236 */
[----:B------:R-:W-:-:S02]  /*a5c0*/  PRMT R75, R15, 0x7771, RZ ;  /* 0x000077710f4b7816 */ /* 0x000fc400000000ff */
[----:B------:R-:W-:Y:S01]  /*a5d0*/  PRMT R69, R15, 0x7770, RZ ;  /* 0x000077700f457816 */ /* 0x000fe200000000ff */
[----:B------:R-:W-:Y:S01]  /*a5e0*/  IMAD R56, R8, 0x2, R55 ;  /* 0x0000000208387824 */ /* 0x000fe200078e0237 */
[-C--:B------:R-:W-:Y:S02]  /*a5f0*/  LEA.HI.X.SX32 R15, R21, R126.reuse, 0x1, P0 ;  /* 0x0000007e150f7211 */ /* 0x080fe400000f0eff */
[-C--:B------:R-:W-:Y:S02]  /*a600*/  LEA.HI.X.SX32 R19, R22, R126.reuse, 0x1, P1 ;  /* 0x0000007e16137211 */ /* 0x080fe400008f0eff */
[-C--:B------:R-:W-:Y:S01]  /*a610*/  IADD3 R12, P0, PT, R23, R53.reuse, RZ ;  /* 0x00000035170c7210 */ /* 0x080fe20007f1e0ff */
[----:B------:R-:W-:Y:S01]  /*a620*/  STG.E.U8 desc[UR36][R14.64], R79 ;  /* 0x0000004f0e007986 */ /* 0x000fe2000c101124 */
[-C--:B------:R-:W-:Y:S02]  /*a630*/  IADD3 R16, P1, PT, R27, R53.reuse, RZ ;  /* 0x000000351b107210 */ /* 0x080fe40007f3e0ff */
[----:B------:R-:W-:Y:S01]  /*a640*/  LEA.HI.X.SX32 R13, R23, R126, 0x1, P0 ;  /* 0x0000007e170d7211 */ /* 0x000fe200000f0eff */
[----:B------:R0:W-:Y:S01]  /*a650*/  STG.E.U8 desc[UR36][R18.64], R57 ;  /* 0x0000003912007986 */ /* 0x0001e2000c101124 */
[----:B------:R-:W-:-:S02]  /*a660*/  IADD3 R4, P0, PT, R26, R53, RZ ;  /* 0x000000351a047210 */ /* 0x000fc40007f1e0ff */
[-C--:B------:R-:W-:Y:S01]  /*a670*/  LEA.HI.X.SX32 R17, R27, R126.reuse, 0x1, P1 ;  /* 0x0000007e1b117211 */ /* 0x080fe200008f0eff */
[----:B------:R1:W-:Y:S01]  /*a680*/  STG.E.U8 desc[UR36][R12.64], R59 ;  /* 0x0000003b0c007986 */ /* 0x0003e2000c101124 */
[----:B------:R-:W-:Y:S02]  /*a690*/  LEA.HI.X.SX32 R5, R26, R126, 0x1, P0 ;  /* 0x0000007e1a057211 */ /* 0x000fe400000f0eff */
[----:B------:R-:W-:-:S03]  /*a6a0*/  IADD3 R6, P0, PT, R28, R53, RZ ;  /* 0x000000351c067210 */ /* 0x000fc60007f1e0ff */
[----:B------:R2:W-:Y:S01]  /*a6b0*/  STG.E.U8 desc[UR36][R4.64], R77 ;  /* 0x0000004d04007986 */ /* 0x0005e2000c101124 */
[-C--:B------:R-:W-:Y:S01]  /*a6c0*/  LEA.HI.X.SX32 R7, R28, R126.reuse, 0x1, P0 ;  /* 0x0000007e1c077211 */ /* 0x080fe200000f0eff */
[----:B0-----:R-:W-:Y:S01]  /*a6d0*/  IMAD R57, R8, 0x2, R56 ;  /* 0x0000000208397824 */ /* 0x001fe200078e0238 */
[CC--:B------:R-:W-:Y:S01]  /*a6e0*/  IADD3 R14, P0, PT, R29.reuse, R53.reuse, RZ ;  /* 0x000000351d0e7210 */ /* 0x0c0fe20007f1e0ff */
[----:B------:R0:W-:Y:S01]  /*a6f0*/  STG.E.U8 desc[UR36][R16.64], R61 ;  /* 0x0000003d10007986 */ /* 0x0001e2000c101124 */
[-C--:B------:R-:W-:Y:S01]  /*a700*/  IADD3 R18, P1, PT, R38, R53.reuse, RZ ;  /* 0x0000003526127210 */ /* 0x080fe20007f3e0ff */
[----:B------:R-:W-:Y:S01]  /*a710*/  IMAD R58, R8, 0x2, R57 ;  /* 0x00000002083a7824 */ /* 0x000fe200078e0239 */
[-C--:B------:R-:W-:Y:S01]  /*a720*/  LEA.HI.X.SX32 R15, R29, R126.reuse, 0x1, P0 ;  /* 0x0000007e1d0f7211 */ /* 0x080fe200000f0eff */
[----:B------:R3:W-:Y:S01]  /*a730*/  STG.E.U8 desc[UR36][R6.64], R63 ;  /* 0x0000003f06007986 */ /* 0x0007e2000c101124 */
[-C--:B------:R-:W-:Y:S01]  /*a740*/  LEA.HI.X.SX32 R19, R38, R126.reuse, 0x1, P1 ;  /* 0x0000007e26137211 */ /* 0x080fe200008f0eff */
[----:B-1----:R-:W-:Y:S01]  /*a750*/  IMAD R59, R8, 0x2, R58 ;  /* 0x00000002083b7824 */ /* 0x002fe200078e023a */
[-C--:B------:R-:W-:Y:S01]  /*a760*/  IADD3 R26, P1, PT, R42, R53.reuse, RZ ;  /* 0x000000352a1a7210 */ /* 0x080fe20007f3e0ff */
[----:B------:R1:W-:Y:S01]  /*a770*/  STG.E.U8 desc[UR36][R14.64], R67 ;  /* 0x000000430e007986 */ /* 0x0003e2000c101124 */
[CC--:B--2---:R-:W-:Y:S01]  /*a780*/  IADD3 R4, P0, PT, R39.reuse, R53.reuse, RZ ;  /* 0x0000003527047210 */ /* 0x0c4fe20007f1e0ff */
[----:B------:R-:W-:Y:S01]  /*a790*/  IMAD R60, R8, 0x2, R59 ;  /* 0x00000002083c7824 */ /* 0x000fe200078e023b */
[-C--:B------:R-:W-:Y:S01]  /*a7a0*/  LEA.HI.X.SX32 R27, R42, R126.reuse, 0x1, P1 ;  /* 0x0000007e2a1b7211 */ /* 0x080fe200008f0eff */
[----:B------:R2:W-:Y:S01]  /*a7b0*/  STG.E.U8 desc[UR36][R18.64], R65 ;  /* 0x0000004112007986 */ /* 0x0005e2000c101124 */
[----:B------:R-:W-:Y:S01]  /*a7c0*/  LEA.HI.X.SX32 R5, R39, R126, 0x1, P0 ;  /* 0x0000007e27057211 */ /* 0x000fe200000f0eff */
[----:B0-----:R-:W-:Y:S01]  /*a7d0*/  IMAD R61, R8, 0x2, R60 ;  /* 0x00000002083d7824 */ /* 0x001fe200078e023c */
[----:B------:R-:W-:-:S02]  /*a7e0*/  IADD3 R20, P0, PT, R40, R53, RZ ;  /* 0x0000003528147210 */ /* 0x000fc40007f1e0ff */
[-C--:B------:R-:W-:Y:S01]  /*a7f0*/  IADD3 R12, P2, PT, R45, R53.reuse, RZ ;  /* 0x000000352d0c7210 */ /* 0x080fe20007f5e0ff */
[----:B------:R-:W-:Y:S01]  /*a800*/  IMAD R62, R8, 0x2, R61 ;  /* 0x00000002083e7824 */ /* 0x000fe200078e023d */
[-C--:B------:R-:W-:Y:S01]  /*a810*/  LEA.HI.X.SX32 R21, R40, R126.reuse, 0x1, P0 ;  /* 0x0000007e28157211 */ /* 0x080fe200000f0eff */
[----:B------:R-:W-:Y:S01]  /*a820*/  STG.E.U8 desc[UR36][R4.64], R69 ;  /* 0x0000004504007986 */ /* 0x000fe2000c101124 */
[CC--:B---3--:R-:W-:Y:S01]  /*a830*/  IADD3 R6, P0, PT, R41.reuse, R53.reuse, RZ ;  /* 0x0000003529067210 */ /* 0x0c8fe20007f1e0ff */
[----:B------:R-:W-:Y:S01]  /*a840*/  IMAD R63, R8, 0x2, R62 ;  /* 0x00000002083f7824 */ /* 0x000fe200078e023e */
[----:B-1----:R-:W-:Y:S01]  /*a850*/  IADD3 R14, P1, PT, R44, R53, RZ ;  /* 0x000000352c0e7210 */ /* 0x002fe20007f3e0ff */
[----:B------:R0:W-:Y:S01]  /*a860*/  STG.E.U8 desc[UR36][R20.64], R75 ;  /* 0x0000004b14007986 */ /* 0x0001e2000c101124 */
[-C--:B------:R-:W-:Y:S01]  /*a870*/  LEA.HI.X.SX32 R7, R41, R126.reuse, 0x1, P0 ;  /* 0x0000007e29077211 */ /* 0x080fe200000f0eff */
[----:B------:R-:W-:Y:S01]  /*a880*/  IMAD R64, R8, 0x2, R63 ;  /* 0x0000000208407824 */ /* 0x000fe200078e023f */
[----:B------:R-:W-:-:S02]  /*a890*/  LEA.HI.X.SX32 R15, R44, R126, 0x1, P1 ;  /* 0x0000007e2c0f7211 */ /* 0x000fc400008f0eff */
[-C--:B------:R-:W-:Y:S01]  /*a8a0*/  IADD3 R16, P0, PT, R43, R53.reuse, RZ ;  /* 0x000000352b107210 */ /* 0x080fe20007f1e0ff */
[C---:B--2---:R-:W-:Y:S01]  /*a8b0*/  IMAD R65, R8.reuse, 0x2, R64 ;  /* 0x0000000208417824 */ /* 0x044fe200078e0240 */
[----:B------:R-:W-:Y:S01]  /*a8c0*/  STG.E.U8 desc[UR36][R6.64], R73 ;  /* 0x0000004906007986 */ /* 0x000fe2000c101124 */
[-C--:B------:R-:W-:Y:S02]  /*a8d0*/  LEA.HI.X.SX32 R13, R45, R126.reuse, 0x1, P2 ;  /* 0x0000007e2d0d7211 */ /* 0x080fe400010f0eff */
[C---:B------:R-:W-:Y:S01]  /*a8e0*/  IMAD R67, R8.reuse, 0x2, R65 ;  /* 0x0000000208437824 */ /* 0x040fe200078e0241 */
[----:B------:R1:W-:Y:S01]  /*a8f0*/  STG.E.U8 desc[UR36][R26.64], R71 ;  /* 0x000000471a007986 */ /* 0x0003e2000c101124 */
[-C--:B0-----:R-:W-:Y:S02]  /*a900*/  IADD3 R20, P1, PT, R47, R53.reuse, RZ ;  /* 0x000000352f147210 */ /* 0x081fe40007f3e0ff */
[C---:B------:R-:W-:Y:S01]  /*a910*/  IMAD R69, R8.reuse, 0x2, R67 ;  /* 0x0000000208457824 */ /* 0x040fe200078e0243 */
[-C--:B------:R-:W-:Y:S01]  /*a920*/  LEA.HI.X.SX32 R17, R43, R126.reuse, 0x1, P0 ;  /* 0x0000007e2b117211 */ /* 0x080fe200000f0eff */
[----:B------:R-:W0:Y:S01]  /*a930*/  LDS.128 R4, [R10+UR18] ;  /* 0x000000120a047984 */ /* 0x000e220008000c00 */
[----:B------:R-:W-:Y:S01]  /*a940*/  LEA.HI.X.SX32 R21, R47, R126, 0x1, P1 ;  /* 0x0000007e2f157211 */ /* 0x000fe200008f0eff */
[----:B------:R-:W-:Y:S01]  /*a950*/  IMAD R70, R8, 0x2, R69 ;  /* 0x0000000208467824 */ /* 0x000fe200078e0245 */
[----:B------:R-:W-:-:S02]  /*a960*/  IADD3 R18, P2, PT, R54, R53, RZ ;  /* 0x0000003536127210 */ /* 0x000fc40007f5e0ff */
[-C--:B------:R-:W-:Y:S01]  /*a970*/  IADD3 R22, P0, PT, R46, R53.reuse, RZ ;  /* 0x000000352e167210 */ /* 0x080fe20007f1e0ff */
[----:B-1----:R-:W-:Y:S01]  /*a980*/  IMAD R71, R8, 0x2, R70 ;  /* 0x0000000208477824 */ /* 0x002fe200078e0246 */
[-C--:B------:R-:W-:Y:S02]  /*a990*/  IADD3 R26, P1, PT, R56, R53.reuse, RZ ;  /* 0x00000035381a7210 */ /* 0x080fe40007f3e0ff */
[-C--:B------:R-:W-:Y:S01]  /*a9a0*/  LEA.HI.X.SX32 R19, R54, R126.reuse, 0x1, P2 ;  /* 0x0000007e36137211 */ /* 0x080fe200010f0eff */
[----:B------:R-:W-:Y:S01]  /*a9b0*/  IMAD R73, R8, 0x2, R71 ;  /* 0x0000000208497824 */ /* 0x000fe200078e0247 */
[-C--:B------:R-:W-:Y:S02]  /*a9c0*/  LEA.HI.X.SX32 R27, R56, R126.reuse, 0x1, P1 ;  /* 0x0000007e381b7211 */ /* 0x080fe400008f0eff */
[----:B------:R-:W-:Y:S01]  /*a9d0*/  IADD3 R40, P1, PT, R58, R53, RZ ;  /* 0x000000353a287210 */ /* 0x000fe20007f3e0ff */
[----:B------:R-:W-:Y:S01]  /*a9e0*/  IMAD R75, R8, 0x2, R73 ;  /* 0x00000002084b7824 */ /* 0x000fe200078e0249 */
[----:B------:R-:W-:-:S02]  /*a9f0*/  LEA.HI.X.SX32 R23, R46, R126, 0x1, P0 ;  /* 0x0000007e2e177211 */ /* 0x000fc400000f0eff */
[-C--:B------:R-:W-:Y:S01]  /*aa00*/  IADD3 R38, P2, PT, R59, R53.reuse, RZ ;  /* 0x000000353b267210 */ /* 0x080fe20007f5e0ff */
[----:B------:R-:W-:Y:S01]  /*aa10*/  IMAD R77, R8, 0x2, R75 ;  /* 0x00000002084d7824 */ /* 0x000fe200078e024b */
[-C--:B------:R-:W-:Y:S02]  /*aa20*/  LEA.HI.X.SX32 R41, R58, R126.reuse, 0x1, P1 ;  /* 0x0000007e3a297211 */ /* 0x080fe400008f0eff */
[-C--:B------:R-:W-:Y:S01]  /*aa30*/  IADD3 R46, P1, PT, R61, R53.reuse, RZ ;  /* 0x000000353d2e7210 */ /* 0x080fe20007f3e0ff */
[C---:B------:R-:W-:Y:S01]  /*aa40*/  IMAD R79, R8.reuse, 0x2, R77 ;  /* 0x00000002084f7824 */ /* 0x040fe200078e024d */
[-C--:B------:R-:W-:Y:S02]  /*aa50*/  IADD3 R28, P0, PT, R55, R53.reuse, RZ ;  /* 0x00000035371c7210 */ /* 0x080fe40007f1e0ff */
[----:B------:R-:W-:Y:S01]  /*aa60*/  LEA.HI.X.SX32 R39, R59, R126, 0x1, P2 ;  /* 0x0000007e3b277211 */ /* 0x000fe200010f0eff */
[----:B------:R-:W-:Y:S01]  /*aa70*/  IMAD R81, R8, 0x2, R79 ;  /* 0x0000000208517824 */ /* 0x000fe200078e024f */
[----:B------:R-:W-:-:S02]  /*aa80*/  IADD3 R44, P2, PT, R62, R53, RZ ;  /* 0x000000353e2c7210 */ /* 0x000fc40007f5e0ff */
[-C--:B------:R-:W-:Y:S01]  /*aa90*/  LEA.HI.X.SX32 R47, R61, R126.reuse, 0x1, P1 ;  /* 0x0000007e3d2f7211 */ /* 0x080fe200008f0eff */
[----:B------:R-:W-:Y:S01]  /*aaa0*/  IMAD R83, R8, 0x2, R81 ;  /* 0x0000000208537824 */ /* 0x000fe200078e0251 */
[-C--:B------:R-:W-:Y:S02]  /*aab0*/  LEA.HI.X.SX32 R29, R55, R126.reuse, 0x1, P0 ;  /* 0x0000007e371d7211 */ /* 0x080fe400000f0eff */
[-C--:B------:R-:W-:Y:S01]  /*aac0*/  IADD3 R58, P1, PT, R64, R53.reuse, RZ ;  /* 0x00000035403a7210 */ /* 0x080fe20007f3e0ff */
[----:B------:R-:W-:Y:S01]  /*aad0*/  IMAD R85, R8, 0x2, R83 ;  /* 0x0000000208557824 */ /* 0x000fe200078e0253 */
[-C--:B------:R-:W-:Y:S02]  /*aae0*/  IADD3 R42, P0, PT, R57, R53.reuse, RZ ;  /* 0x00000035392a7210 */ /* 0x080fe40007f1e0ff */
[----:B------:R-:W-:Y:S01]  /*aaf0*/  LEA.HI.X.SX32 R45, R62, R126, 0x1, P2 ;  /* 0x0000007e3e2d7211 */ /* 0x000fe200010f0eff */
[----:B------:R-:W-:Y:S01]  /*ab00*/  IMAD R87, R8, 0x2, R85 ;  /* 0x0000000208577824 */ /* 0x000fe200078e0255 */
[----:B------:R-:W-:-:S02]  /*ab10*/  IADD3 R56, P2, PT, R65, R53, RZ ;  /* 0x0000003541387210 */ /* 0x000fc40007f5e0ff */
[-C--:B------:R-:W-:Y:S01]  /*ab20*/  LEA.HI.X.SX32 R59, R64, R126.reuse, 0x1, P1 ;  /* 0x0000007e403b7211 */ /* 0x080fe200008f0eff */
[C---:B------:R-:W-:Y:S01]  /*ab30*/  IMAD R89, R8.reuse, 0x2, R87 ;  /* 0x0000000208597824 */ /* 0x040fe200078e0257 */
[-C--:B------:R-:W-:Y:S02]  /*ab40*/  LEA.HI.X.SX32 R43, R57, R126.reuse, 0x1, P0 ;  /* 0x0000007e392b7211 */ /* 0x080fe400000f0eff */
[-C--:B------:R-:W-:Y:S01]  /*ab50*/  IADD3 R64, P1, PT, R69, R53.reuse, RZ ;  /* 0x0000003545407210 */ /* 0x080fe20007f3e0ff */
[----:B------:R-:W-:Y:S01]  /*ab60*/  IMAD R91, R8, 0x2, R89 ;  /* 0x00000002085b7824 */ /* 0x000fe200078e0259 */
[----:B------:R-:W-:Y:S02]  /*ab70*/  IADD3 R54, P0, PT, R60, R53, RZ ;  /* 0x000000353c367210 */ /* 0x000fe40007f1e0ff */
[-C--:B------:R-:W-:Y:S02]  /*ab80*/  LEA.HI.X.SX32 R57, R65, R126.reuse, 0x1, P2 ;  /* 0x0000007e41397211 */ /* 0x080fe400010f0eff */
[-C--:B------:R-:W-:Y:S01]  /*ab90*/  LEA.HI.X.SX32 R65, R69, R126.reuse, 0x1, P1 ;  /* 0x0000007e45417211 */ /* 0x080fe200008f0eff */
[----:B------:R-:W-:Y:S01]  /*aba0*/  IMAD R69, R8, 0x2, R91 ;  /* 0x0000000208457824 */ /* 0x000fe200078e025b */
[----:B------:R-:W-:-:S02]  /*abb0*/  LEA.HI.X.SX32 R55, R60, R126, 0x1, P0 ;  /* 0x0000007e3c377211 */ /* 0x000fc400000f0eff */
[CC--:B------:R-:W-:Y:S01]  /*abc0*/  IADD3 R60, P0, PT, R63.reuse, R53.reuse, RZ ;  /* 0x000000353f3c7210 */ /* 0x0c0fe20007f1e0ff */
[----:B------:R-:W-:Y:S01]  /*abd0*/  IMAD R95, R8, 0x2, R69 ;  /* 0x00000002085f7824 */ /* 0x000fe200078e0245 */
[-C--:B------:R-:W-:Y:S02]  /*abe0*/  IADD3 R66, P2, PT, R70, R53.reuse, RZ ;  /* 0x0000003546427210 */ /* 0x080fe40007f5e0ff */
[-C--:B------:R-:W-:Y:S01]  /*abf0*/  LEA.HI.X.SX32 R61, R63, R126.reuse, 0x1, P0 ;  /* 0x0000007e3f3d7211 */ /* 0x080fe200000f0eff */
[C---:B------:R-:W-:Y:S01]  /*ac00*/  IMAD R97, R8.reuse, 0x2, R95 ;  /* 0x0000000208617824 */ /* 0x040fe200078e025f */
[-C--:B------:R-:W-:Y:S02]  /*ac10*/  IADD3 R62, P0, PT, R67, R53.reuse, RZ ;  /* 0x00000035433e7210 */ /* 0x080fe40007f1e0ff */
[----:B------:R-:W-:Y:S01]  /*ac20*/  IADD3 R72, P1, PT, R73, R53, RZ ;  /* 0x0000003549487210 */ /* 0x000fe20007f3e0ff */
[----:B------:R-:W-:Y:S01]  /*ac30*/  IMAD R99, R8, 0x2, R97 ;  /* 0x0000000208637824 */ /* 0x000fe200078e0261 */
[----:B------:R-:W-:-:S02]  /*ac40*/  LEA.HI.X.SX32 R63, R67, R126, 0x1, P0 ;  /* 0x0000007e433f7211 */ /* 0x000fc400000f0eff */
[-C--:B------:R-:W-:Y:S01]  /*ac50*/  LEA.HI.X.SX32 R67, R70, R126.reuse, 0x1, P2 ;  /* 0x0000007e46437211 */ /* 0x080fe200010f0eff */
[C---:B------:R-:W-:Y:S01]  /*ac60*/  IMAD R101, R8.reuse, 0x2, R99 ;  /* 0x0000000208657824 */ /* 0x040fe200078e0263 */
[-C--:B------:R-:W-:Y:S02]  /*ac70*/  IADD3 R74, P2, PT, R75, R53.reuse, RZ ;  /* 0x000000354b4a7210 */ /* 0x080fe40007f5e0ff */
[-C--:B------:R-:W-:Y:S01]  /*ac80*/  LEA.HI.X.SX32 R73, R73, R126.reuse, 0x1, P1 ;  /* 0x0000007e49497211 */ /* 0x080fe200008f0eff */
[C---:B------:R-:W-:Y:S01]  /*ac90*/  IMAD R103, R8.reuse, 0x2, R101 ;  /* 0x0000000208677824 */ /* 0x040fe200078e0265 */
[----:B------:R-:W-:Y:S02]  /*aca0*/  LEA.HI.X.SX32 R75, R75, R126, 0x1, P2 ;  /* 0x0000007e4b4b7211 */ /* 0x000fe400010f0eff */
[-C--:B------:R-:W-:Y:S01]  /*acb0*/  IADD3 R80, P2, PT, R81, R53.reuse, RZ ;  /* 0x0000003551507210 */ /* 0x080fe20007f5e0ff */
[----:B------:R-:W-:Y:S01]  /*acc0*/  IMAD R105, R8, 0x2, R103 ;  /* 0x0000000208697824 */ /* 0x000fe200078e0267 */
[----:B------:R-:W-:-:S02]  /*acd0*/  IADD3 R78, P1, PT, R79, R53, RZ ;  /* 0x000000354f4e7210 */ /* 0x000fc40007f3e0ff */
[-C--:B------:R-:W-:Y:S01]  /*ace0*/  LEA.HI.X.SX32 R81, R81, R126.reuse, 0x1, P2 ;  /* 0x0000007e51517211 */ /* 0x080fe200010f0eff */
[----:B------:R-:W-:Y:S01]  /*acf0*/  IMAD R107, R8, 0x2, R105 ;  /* 0x00000002086b7824 */ /* 0x000fe200078e0269 */
[-C--:B------:R-:W-:Y:S02]  /*ad00*/  IADD3 R86, P2, PT, R87, R53.reuse, RZ ;  /* 0x0000003557567210 */ /* 0x080fe40007f5e0ff */
[-C--:B------:R-:W-:Y:S02]  /*ad10*/  IADD3 R70, P0, PT, R71, R53.reuse, RZ ;  /* 0x0000003547467210 */ /* 0x080fe40007f1e0ff */
[-C--:B------:R-:W-:Y:S02]  /*ad20*/  LEA.HI.X.SX32 R87, R87, R126.reuse, 0x1, P2 ;  /* 0x0000007e57577211 */ /* 0x080fe400010f0eff */
[----:B------:R-:W-:Y:S02]  /*ad30*/  IADD3 R92, P2, PT, R69, R53, RZ ;  /* 0x00000035455c7210 */ /* 0x000fe40007f5e0ff */
[----:B------:R-:W-:-:S02]  /*ad40*/  LEA.HI.X.SX32 R79, R79, R126, 0x1, P1 ;  /* 0x0000007e4f4f7211 */ /* 0x000fc400008f0eff */
[-C--:B------:R-:W-:Y:S02]  /*ad50*/  IADD3 R84, P1, PT, R85, R53.reuse, RZ ;  /* 0x0000003555547210 */ /* 0x080fe40007f3e0ff */
[-C--:B------:R-:W-:Y:S01]  /*ad60*/  LEA.HI.X.SX32 R93, R69, R126.reuse, 0x1, P2 ;  /* 0x0000007e455d7211 */ /* 0x080fe200010f0eff */
[C---:B------:R-:W-:Y:S01]  /*ad70*/  IMAD R69, R8.reuse, 0x2, R107 ;  /* 0x0000000208457824 */ /* 0x040fe200078e026b */
[-C--:B------:R-:W-:Y:S02]  /*ad80*/  LEA.HI.X.SX32 R71, R71, R126.reuse, 0x1, P0 ;  /* 0x0000007e47477211 */ /* 0x080fe400000f0eff */
[-C--:B------:R-:W-:Y:S01]  /*ad90*/  IADD3 R76, P0, PT, R77, R53.reuse, RZ ;  /* 0x000000354d4c7210 */ /* 0x080fe20007f1e0ff */
[C---:B------:R-:W-:Y:S01]  /*ada0*/  IMAD R111, R8.reuse, 0x2, R69 ;  /* 0x00000002086f7824 */ /* 0x040fe200078e0245 */
[-C--:B------:R-:W-:Y:S02]  /*adb0*/  LEA.HI.X.SX32 R85, R85, R126.reuse, 0x1, P1 ;  /* 0x0000007e55557211 */ /* 0x080fe400008f0eff */
[----:B------:R-:W-:Y:S01]  /*adc0*/  IADD3 R90, P1, PT, R91, R53, RZ ;  /* 0x000000355b5a7210 */ /* 0x000fe20007f3e0ff */
[----:B------:R-:W-:Y:S01]  /*add0*/  IMAD R113, R8, 0x2, R111 ;  /* 0x0000000208717824 */ /* 0x000fe200078e026f */
[----:B------:R-:W-:-:S02]  /*ade0*/  LEA.HI.X.SX32 R77, R77, R126, 0x1, P0 ;  /* 0x0000007e4d4d7211 */ /* 0x000fc400000f0eff */
[-C--:B------:R-:W-:Y:S01]  /*adf0*/  IADD3 R82, P0, PT, R83, R53.reuse, RZ ;  /* 0x0000003553527210 */ /* 0x080fe20007f1e0ff */
        /* <DEDUP_REMOVED lines=8> */
[-C--:B------:R-:W-:Y:S02]  /*ae80*/  IADD3 R102, P1, PT, R103, R53.reuse, RZ ;  /* 0x0000003567667210 */ /* 0x080fe40007f3e0ff */
[-C--:B------:R-:W-:Y:S02]  /*ae90*/  LEA.HI.X.SX32 R89, R89, R126.reuse, 0x1, P0 ;  /* 0x0000007e59597211 */ /* 0x080fe400000f0eff */
[-C--:B------:R-:W-:Y:S02]  /*aea0*/  IADD3 R94, P0, PT, R95, R53.reuse, RZ ;  /* 0x000000355f5e7210 */ /* 0x080fe40007f1e0ff */
[-C--:B------:R-:W-:Y:S02]  /*aeb0*/  IADD3 R98, P2, PT, R99, R53.reuse, RZ ;  /* 0x0000003563627210 */ /* 0x080fe40007f5e0ff */
[----:B------:R-:W-:Y:S02]  /*aec0*/  LEA.HI.X.SX32 R103, R103, R126, 0x1, P1 ;  /* 0x0000007e67677211 */ /* 0x000fe400008f0eff */
[----:B------:R-:W-:-:S02]  /*aed0*/  IADD3 R108, P1, PT, R69, R53, RZ ;  /* 0x00000035456c7210 */ /* 0x000fc40007f3e0ff */
[-C--:B------:R-:W-:Y:S02]  /*aee0*/  LEA.HI.X.SX32 R95, R95, R126.reuse, 0x1, P0 ;  /* 0x0000007e5f5f7211 */ /* 0x080fe400000f0eff */
[-C--:B------:R-:W-:Y:S02]  /*aef0*/  LEA.HI.X.SX32 R99, R99, R126.reuse, 0x1, P2 ;  /* 0x0000007e63637211 */ /* 0x080fe400010f0eff */
[-C--:B------:R-:W-:Y:S02]  /*af00*/  IADD3 R100, P0, PT, R101, R53.reuse, RZ ;  /* 0x0000003565647210 */ /* 0x080fe40007f1e0ff */
[----:B------:R-:W-:Y:S02]  /*af10*/  IADD3 R104, P2, PT, R105, R53, RZ ;  /* 0x0000003569687210 */ /* 0x000fe40007f5e0ff */
[-C--:B------:R-:W-:Y:S01]  /*af20*/  LEA.HI.X.SX32 R109, R69, R126.reuse, 0x1, P1 ;  /* 0x0000007e456d7211 */ /* 0x080fe200008f0eff */
[----:B------:R-:W-:Y:S01]  /*af30*/  IMAD R69, R8, 0x2, R119 ;  /* 0x0000000208457824 */ /* 0x000fe200078e0277 */
[----:B------:R-:W-:-:S02]  /*af40*/  LEA.HI.X.SX32 R101, R101, R126, 0x1, P0 ;  /* 0x0000007e65657211 */ /* 0x000fc400000f0eff */
[-C--:B------:R-:W-:Y:S01]  /*af50*/  LEA.HI.X.SX32 R105, R105, R126.reuse, 0x1, P2 ;  /* 0x0000007e69697211 */ /* 0x080fe200010f0eff */
[C---:B------:R-:W-:Y:S01]  /*af60*/  IMAD R123, R8.reuse, 0x2, R69 ;  /* 0x00000002087b7824 */ /* 0x040fe200078e0245 */
[-C--:B------:R-:W-:Y:S02]  /*af70*/  IADD3 R106, P0, PT, R107, R53.reuse, RZ ;  /* 0x000000356b6a7210 */ /* 0x080fe40007f1e0ff */
[-C--:B------:R-:W-:Y:S01]  /*af80*/  IADD3 R110, P2, PT, R111, R53.reuse, RZ ;  /* 0x000000356f6e7210 */ /* 0x080fe20007f5e0ff */
[----:B------:R-:W-:Y:S01]  /*af90*/  IMAD R8, R8, 0x2, R123 ;  /* 0x0000000208087824 */ /* 0x000fe200078e027b */
[----:B------:R-:W-:Y:S02]  /*afa0*/  IADD3 R114, P1, PT, R115, R53, RZ ;  /* 0x0000003573727210 */ /* 0x000fe40007f3e0ff */
[-C--:B------:R-:W-:Y:S02]  /*afb0*/  LEA.HI.X.SX32 R107, R107, R126.reuse, 0x1, P0 ;  /* 0x0000007e6b6b7211 */ /* 0x080fe400000f0eff */
[----:B------:R-:W-:-:S02]  /*afc0*/  LEA.HI.X.SX32 R111, R111, R126, 0x1, P2 ;  /* 0x0000007e6f6f7211 */ /* 0x000fc400010f0eff */
[-C--:B------:R-:W-:Y:S02]  /*afd0*/  IADD3 R112, P0, PT, R113, R53.reuse, RZ ;  /* 0x0000003571707210 */ /* 0x080fe40007f1e0ff */
[-C--:B------:R-:W-:Y:S02]  /*afe0*/  IADD3 R116, P2, PT, R117, R53.reuse, RZ ;  /* 0x0000003575747210 */ /* 0x080fe40007f5e0ff */
[-C--:B------:R-:W-:Y:S02]  /*aff0*/  LEA.HI.X.SX32 R115, R115, R126.reuse, 0x1, P1 ;  /* 0x0000007e73737211 */ /* 0x080fe400008f0eff */
[----:B------:R-:W-:Y:S02]  /*b000*/  IADD3 R120, P1, PT, R69, R53, RZ ;  /* 0x0000003545787210 */ /* 0x000fe40007f3e0ff */
[-C--:B------:R-:W-:Y:S02]  /*b010*/  LEA.HI.X.SX32 R113, R113, R126.reuse, 0x1, P0 ;  /* 0x0000007e71717211 */ /* 0x080fe400000f0eff */
[----:B------:R-:W-:-:S02]  /*b020*/  LEA.HI.X.SX32 R117, R117, R126, 0x1, P2 ;  /* 0x0000007e75757211 */ /* 0x000fc400010f0eff */
[-C--:B------:R-:W-:Y:S02]  /*b030*/  IADD3 R118, P0, PT, R119, R53.reuse, RZ ;  /* 0x0000003577767210 */ /* 0x080fe40007f1e0ff */
[-C--:B------:R-:W-:Y:S02]  /*b040*/  IADD3 R122, P2, PT, R123, R53.reuse, RZ ;  /* 0x000000357b7a7210 */ /* 0x080fe40007f5e0ff */
[----:B------:R-:W-:Y:S02]  /*b050*/  IADD3 R124, P3, PT, R8, R53, RZ ;  /* 0x00000035087c7210 */ /* 0x000fe40007f7e0ff */
[----:B------:R-:W-:Y:S02]  /*b060*/  LEA.HI.X.SX32 R121, R69, R126, 0x1, P1 ;  /* 0x0000007e45797211 */ /* 0x000fe400008f0eff */
[C---:B0-----:R-:W-:Y:S02]  /*b070*/  PRMT R147, R4.reuse, 0x7773, RZ ;  /* 0x0000777304937816 */ /* 0x041fe400000000ff */
[----:B------:R-:W-:-:S02]  /*b080*/  PRMT R149, R4, 0x7772, RZ ;  /* 0x0000777204957816 */ /* 0x000fc400000000ff */
[C---:B------:R-:W-:Y:S02]  /*b090*/  PRMT R151, R4.reuse, 0x7771, RZ ;  /* 0x0000777104977816 */ /* 0x040fe400000000ff */
[----:B------:R-:W-:Y:S02]  /*b0a0*/  PRMT R153, R4, 0x7770, RZ ;  /* 0x0000777004997816 */ /* 0x000fe400000000ff */
[C---:B------:R-:W-:Y:S02]  /*b0b0*/  PRMT R139, R5.reuse, 0x7773, RZ ;  /* 0x00007773058b7816 */ /* 0x040fe400000000ff */
[C---:B------:R-:W-:Y:S01]  /*b0c0*/  PRMT R141, R5.reuse, 0x7772, RZ ;  /* 0x00007772058d7816 */ /* 0x040fe200000000ff */
[----:B------:R-:W-:Y:S01]  /*b0d0*/  STG.E.U8 desc[UR36][R16.64], R153 ;  /* 0x0000009910007986 */ /* 0x000fe2000c101124 */
[C---:B------:R-:W-:Y:S02]  /*b0e0*/  PRMT R143, R5.reuse, 0x7771, RZ ;  /* 0x00007771058f7816 */ /* 0x040fe400000000ff */
[----:B------:R-:W-:Y:S01]  /*b0f0*/  PRMT R145, R5, 0x7770, RZ ;  /* 0x0000777005917816 */ /* 0x000fe200000000ff */
[----:B------:R-:W-:Y:S01]  /*b100*/  STG.E.U8 desc[UR36][R14.64], R151 ;  /* 0x000000970e007986 */ /* 0x000fe2000c101124 */
[----:B------:R-:W-:-:S02]  /*b110*/  PRMT R131, R6, 0x7773, RZ ;  /* 0x0000777306837816 */ /* 0x000fc400000000ff */
[C---:B------:R-:W-:Y:S01]  /*b120*/  PRMT R133, R6.reuse, 0x7772, RZ ;  /* 0x0000777206857816 */ /* 0x040fe200000000ff */
[----:B------:R-:W-:Y:S01]  /*b130*/  STG.E.U8 desc[UR36][R12.64], R149 ;  /* 0x000000950c007986 */ /* 0x000fe2000c101124 */
[C---:B------:R-:W-:Y:S02]  /*b140*/  PRMT R135, R6.reuse, 0x7771, RZ ;  /* 0x0000777106877816 */ /* 0x040fe400000000ff */
[----:B------:R-:W-:Y:S01]  /*b150*/  PRMT R137, R6, 0x7770, RZ ;  /* 0x0000777006897816 */ /* 0x000fe200000000ff */
[----:B------:R-:W-:Y:S01]  /*b160*/  STG.E.U8 desc[UR36][R22.64], R147 ;  /* 0x0000009316007986 */ /* 0x000fe2000c101124 */
[C---:B------:R-:W-:Y:S02]  /*b170*/  PRMT R53, R7.reuse, 0x7773, RZ ;  /* 0x0000777307357816 */ /* 0x040fe400000000ff */
[C---:B------:R-:W-:Y:S01]  /*b180*/  PRMT R69, R7.reuse, 0x7772, RZ ;  /* 0x0000777207457816 */ /* 0x040fe200000000ff */
[----:B------:R-:W-:Y:S01]  /*b190*/  STG.E.U8 desc[UR36][R20.64], R145 ;  /* 0x0000009114007986 */ /* 0x000fe2000c101124 */
[----:B------:R-:W-:-:S02]  /*b1a0*/  PRMT R127, R7, 0x7771, RZ ;  /* 0x00007771077f7816 */ /* 0x000fc400000000ff */
[----:B------:R-:W-:Y:S01]  /*b1b0*/  PRMT R129, R7, 0x7770, RZ ;  /* 0x0000777007817816 */ /* 0x000fe200000000ff */
[----:B------:R-:W-:Y:S01]  /*b1c0*/  STG.E.U8 desc[UR36][R18.64], R143 ;  /* 0x0000008f12007986 */ /* 0x000fe2000c101124 */
[-C--:B------:R-:W-:Y:S02]  /*b1d0*/  LEA.HI.X.SX32 R119, R119, R126.reuse, 0x1, P0 ;  /* 0x0000007e77777211 */ /* 0x080fe400000f0eff */
[-C--:B------:R-:W-:Y:S01]  /*b1e0*/  LEA.HI.X.SX32 R123, R123, R126.reuse, 0x1, P2 ;  /* 0x0000007e7b7b7211 */ /* 0x080fe200010f0eff */
[----:B------:R-:W0:Y:S01]  /*b1f0*/  LDS.128 R4, [R10+UR18+0x1000] ;  /* 0x001000120a047984 */ /* 0x000e220008000c00 */
[----:B------:R-:W-:Y:S02]  /*b200*/  LEA.HI.X.SX32 R125, R8, R126, 0x1, P3 ;  /* 0x0000007e087d7211 */ /* 0x000fe400018f0eff */
[----:B------:R-:W-:Y:S01]  /*b210*/  ISETP.GE.U32.AND P0, PT, R0, 0x80, PT ;  /* 0x000000800000780c */ /* 0x000fe20003f06070 */
[----:B------:R-:W-:Y:S04]  /*b220*/  STG.E.U8 desc[UR36][R28.64], R141 ;  /* 0x0000008d1c007986 */ /* 0x000fe8000c101124 */
[----:B------:R-:W-:Y:S04]  /*b230*/  STG.E.U8 desc[UR36][R26.64], R139 ;  /* 0x0000008b1a007986 */ /* 0x000fe8000c101124 */
[----:B------:R-:W-:Y:S04]  /*b240*/  STG.E.U8 desc[UR36][R42.64], R137 ;  /* 0x000000892a007986 */ /* 0x000fe8000c101124 */
[----:B------:R-:W-:Y:S04]  /*b250*/  STG.E.U8 desc[UR36][R40.64], R135 ;  /* 0x0000008728007986 */ /* 0x000fe8000c101124 */
[----:B------:R0:W-:Y:S04]  /*b260*/  STG.E.U8 desc[UR36][R38.64], R133 ;  /* 0x0000008526007986 */ /* 0x0001e8000c101124 */
[----:B------:R-:W-:Y:S04]  /*b270*/  STG.E.U8 desc[UR36][R54.64], R131 ;  /* 0x0000008336007986 */ /* 0x000fe8000c101124 */
[----:B------:R-:W-:Y:S04]  /*b280*/  STG.E.U8 desc[UR36][R46.64], R129 ;  /* 0x000000812e007986 */ /* 0x000fe8000c101124 */
[----:B------:R-:W-:Y:S04]  /*b290*/  STG.E.U8 desc[UR36][R44.64], R127 ;  /* 0x0000007f2c007986 */ /* 0x000fe8000c101124 */
[----:B------:R-:W-:Y:S04]  /*b2a0*/  STG.E.U8 desc[UR36][R60.64], R69 ;  /* 0x000000453c007986 */ /* 0x000fe8000c101124 */
[----:B------:R-:W-:Y:S01]  /*b2b0*/  STG.E.U8 desc[UR36][R58.64], R53 ;  /* 0x000000353a007986 */ /* 0x000fe2000c101124 */
[----:B0-----:R-:W-:-:S02]  /*b2c0*/  PRMT R39, R4, 0x7770, RZ ;  /* 0x0000777004277816 */ /* 0x001fc400000000ff */
[C---:B------:R-:W-:Y:S01]  /*b2d0*/  PRMT R29, R5.reuse, 0x7770, RZ ;  /* 0x00007770051d7816 */ /* 0x040fe200000000ff */
[----:B------:R0:W-:Y:S01]  /*b2e0*/  STG.E.U8 desc[UR36][R56.64], R33 ;  /* 0x0000002138007986 */ /* 0x0001e2000c101124 */
[C---:B------:R-:W-:Y:S02]  /*b2f0*/  PRMT R27, R5.reuse, 0x7771, RZ ;  /* 0x00007771051b7816 */ /* 0x040fe400000000ff */
[----:B------:R-:W-:Y:S01]  /*b300*/  PRMT R23, R5, 0x7773, RZ ;  /* 0x0000777305177816 */ /* 0x000fe200000000ff */
[----:B------:R1:W-:Y:S01]  /*b310*/  STG.E.U8 desc[UR36][R62.64], R25 ;  /* 0x000000193e007986 */ /* 0x0003e2000c101124 */
[C---:B------:R-:W-:Y:S02]  /*b320*/  PRMT R21, R6.reuse, 0x7770, RZ ;  /* 0x0000777006157816 */ /* 0x040fe400000000ff */
[C---:B------:R-:W-:Y:S01]  /*b330*/  PRMT R19, R6.reuse, 0x7771, RZ ;  /* 0x0000777106137816 */ /* 0x040fe200000000ff */
[----:B------:R-:W-:Y:S01]  /*b340*/  STG.E.U8 desc[UR36][R64.64], R24 ;  /* 0x0000001840007986 */ /* 0x000fe2000c101124 */
[----:B------:R-:W-:-:S02]  /*b350*/  PRMT R17, R6, 0x7772, RZ ;  /* 0x0000777206117816 */ /* 0x000fc400000000ff */
[----:B------:R-:W-:Y:S01]  /*b360*/  PRMT R15, R6, 0x7773, RZ ;  /* 0x00007773060f7816 */ /* 0x000fe200000000ff */
[----:B------:R2:W-:Y:S01]  /*b370*/  STG.E.U8 desc[UR36][R66.64], R11 ;  /* 0x0000000b42007986 */ /* 0x0005e2000c101124 */
[----:B0-----:R-:W-:Y:S02]  /*b380*/  PRMT R33, R4, 0x7773, RZ ;  /* 0x0000777304217816 */ /* 0x001fe400000000ff */
[----:B------:R-:W-:Y:S01]  /*b390*/  PRMT R13, R7, 0x7771, RZ ;  /* 0x00007771070d7816 */ /* 0x000fe200000000ff */
[----:B------:R0:W-:Y:S01]  /*b3a0*/  STG.E.U8 desc[UR36][R70.64], R37 ;  /* 0x0000002546007986 */ /* 0x0001e2000c101124 */
[----:B-1----:R-:W-:Y:S02]  /*b3b0*/  PRMT R25, R5, 0x7772, RZ ;  /* 0x0000777205197816 */ /* 0x002fe400000000ff */
[C---:B------:R-:W-:Y:S01]  /*b3c0*/  PRMT R5, R7.reuse, 0x7773, RZ ;  /* 0x0000777307057816 */ /* 0x040fe200000000ff */
[----:B------:R-:W-:Y:S04]  /*b3d0*/  STG.E.U8 desc[UR36][R72.64], R32 ;  /* 0x0000002048007986 */ /* 0x000fe8000c101124 */
[----:B------:R1:W-:Y:S01]  /*b3e0*/  STG.E.U8 desc[UR36][R74.64], R31 ;  /* 0x0000001f4a007986 */ /* 0x0003e2000c101124 */
[----:B--2---:R-:W-:-:S02]  /*b3f0*/  PRMT R11, R7, 0x7772, RZ ;  /* 0x00007772070b7816 */ /* 0x004fc400000000ff */
[----:B------:R-:W-:Y:S01]  /*b400*/  PRMT R7, R7, 0x7770, RZ ;  /* 0x0000777007077816 */ /* 0x000fe200000000ff */
[----:B------:R-:W-:Y:S01]  /*b410*/  STG.E.U8 desc[UR36][R76.64], R30 ;  /* 0x0000001e4c007986 */ /* 0x000fe2000c101124 */
[----:B0-----:R-:W-:-:S03]  /*b420*/  PRMT R37, R4, 0x7771, RZ ;  /* 0x0000777104257816 */ /* 0x001fc600000000ff */
[----:B------:R-:W-:Y:S04]  /*b430*/  STG.E.U8 desc[UR36][R78.64], R51 ;  /* 0x000000334e007986 */ /* 0x000fe8000c101124 */
[----:B------:R-:W-:Y:S01]  /*b440*/  STG.E.U8 desc[UR36][R80.64], R36 ;  /* 0x0000002450007986 */ /* 0x000fe2000c101124 */
[----:B-1----:R-:W-:-:S03]  /*b450*/  PRMT R31, R4, 0x7772, RZ ;  /* 0x00007772041f7816 */ /* 0x002fc600000000ff */
[----:B------:R-:W-:Y:S04]  /*b460*/  STG.E.U8 desc[UR36][R82.64], R35 ;  /* 0x0000002352007986 */ /* 0x000fe8000c101124 */
        /* <DEDUP_REMOVED lines=15> */
[----:B------:R0:W-:Y:S04]  /*b560*/  STG.E.U8 desc[UR36][R114.64], R17 ;  /* 0x0000001172007986 */ /* 0x0001e8000c101124 */
[----:B------:R-:W-:Y:S04]  /*b570*/  STG.E.U8 desc[UR36][R116.64], R15 ;  /* 0x0000000f74007986 */ /* 0x000fe8000c101124 */
[----:B------:R-:W-:Y:S04]  /*b580*/  STG.E.U8 desc[UR36][R118.64], R7 ;  /* 0x0000000776007986 */ /* 0x000fe8000c101124 */
[----:B------:R-:W-:Y:S01]  /*b590*/  STG.E.U8 desc[UR36][R120.64], R13 ;  /* 0x0000000d78007986 */ /* 0x000fe2000c101124 */
[----:B0-----:R-:W0:Y:S03]  /*b5a0*/  LDC.64 R16, c[0x0][0x3a0] ;  /* 0x0000e800ff107b82 */ /* 0x001e260000000a00 */
[----:B------:R-:W-:Y:S04]  /*b5b0*/  STG.E.U8 desc[UR36][R122.64], R11 ;  /* 0x0000000b7a007986 */ /* 0x000fe8000c101124 */
[----:B------:R1:W-:Y:S01]  /*b5c0*/  STG.E.U8 desc[UR36][R124.64], R5 ;  /* 0x000000057c007986 */ /* 0x0003e2000c101124 */
[----:B------:R-:W-:Y:S01]  /*b5d0*/  BAR.SYNC.DEFER_BLOCKING 0x0 ;  /* 0x0000000000007b1d */ /* 0x000fe20000010000 */
[----:B-1----:R-:W-:-:S02]  /*b5e0*/  IMAD.SHL.U32 R5, R2, 0x4, RZ ;  /* 0x0000000402057824 */ /* 0x002fc400078e00ff */
[----:B------:R-:W-:-:S03]  /*b5f0*/  IMAD.HI R2, R2, 0x4, RZ ;  /* 0x0000000402027827 */ /* 0x000fc600078e02ff */
[----:B0-----:R-:W-:-:S04]  /*b600*/  IADD3 R4, P1, P2, R5, UR6, R16 ;  /* 0x0000000605047c10 */ /* 0x001fc8000fa3e010 */
[----:B------:R-:W-:Y:S01]  /*b610*/  IADD3.X R5, PT, PT, R2, UR5, R17, P1, P2 ;  /* 0x0000000502057c10 */ /* 0x000fe20008fe4411 */
[----:B------:R-:W-:Y:S01]  /*b620*/  STSM.16.M88 [R68], R9 ;  /* 0x0000000944007844 */ /* 0x000fe20000000000 */
[----:B------:R-:W-:Y:S06]  /*b630*/  BAR.SYNC.DEFER_BLOCKING 0x0 ;  /* 0x0000000000007b1d */ /* 0x000fec0000010000 */
[----:B------:R-:W0:Y:S04]  /*b640*/  LDSM.16.M88 R3, [R3+UR18] ;  /* 0x000000120303783b */ /* 0x000e280008000000 */
[----:B0-----:R0:W-:Y:S01]  /*b650*/  @!P0 STG.E desc[UR36][R4.64], R3 ;  /* 0x0000000304008986 */ /* 0x0011e2000c101924 */
[----:B------:R-:W-:Y:S06]  /*b660*/  BAR.SYNC.DEFER_BLOCKING 0x0 ;  /* 0x0000000000007b1d */ /* 0x000fec0000010000 */
[----:B------:R-:W-:Y:S05]  /*b670*/  BRA.U UP0, `(.L_x_21) ;  /* 0x0000000100a07547 */ /* 0x000fea000b800000 */
[----:B------:R-:W1:Y:S01]  /*b680*/  S2UR UR5, SR_CgaCtaId ;  /* 0x00000000000579c3 */ /* 0x000e620000008800 */
[----:B------:R-:W-:Y:S01]  /*b690*/  NOP ;  /* 0x0000000000007918 */ /* 0x000fe20000000000 */
[----:B------:R-:W-:Y:S01]  /*b6a0*/  UMOV UR4, 0x50 ;  /* 0x0000005000047882 */ /* 0x000fe20000000000 */
[----:B------:R-:W-:Y:S02]  /*b6b0*/  IMAD.U32 R0, RZ, RZ, UR17 ;  /* 0x00000011ff007e24 */ /* 0x000fe4000f8e00ff */
[----:B0-----:R-:W-:Y:S02]  /*b6c0*/  IMAD.MOV.U32 R3, RZ, RZ, 0xff ;  /* 0x000000ffff037424 */ /* 0x001fe400078e00ff */
[----:B------:R-:W-:Y:S01]  /*b6d0*/  IMAD.MOV.U32 R7, RZ, RZ, 0x1 ;  /* 0x00000001ff077424 */ /* 0x000fe200078e00ff */
[----:B------:R-:W-:-:S04]  /*b6e0*/  LOP3.LUT R0, R0, 0xffff, RZ, 0xc0, !PT ;  /* 0x0000ffff00007812 */ /* 0x000fc800078ec0ff */
[----:B------:R-:W-:-:S05]  /*b6f0*/  SHF.R.U32.HI R0, RZ, 0x5, R0 ;  /* 0x00000005ff007819 */ /* 0x000fca0000011600 */
[----:B------:R-:W-:Y:S01]  /*b700*/  VIADD R2, R0, 0x10 ;  /* 0x0000001000027836 */ /* 0x000fe20000000000 */
[----:B------:R-:W-:Y:S01]  /*b710*/  SHF.L.U32 R0, R3, R0, RZ ;  /* 0x0000000003007219 */ /* 0x000fe200000006ff */
[----:B-1----:R-:W-:-:S03]  /*b720*/  ULEA UR6, UR5, UR4, 0x18 ;  /* 0x0000000405067291 */ /* 0x002fc6000f8ec0ff */
[----:B------:R-:W-:-:S04]  /*b730*/  SHF.L.U32 R3, R7, R2, RZ ;  /* 0x0000000207037219 */ /* 0x000fc800000006ff */
[----:B------:R-:W-:Y:S02]  /*b740*/  LOP3.LUT R0, R3, R0, RZ, 0xfc, !PT ;  /* 0x0000000003007212 */ /* 0x000fe400078efcff */
[----:B------:R-:W0:Y:S02]  /*b750*/  LDS R5, [UR6] ;  /* 0x00000006ff057984 */ /* 0x000e240008000800 */
[C---:B------:R-:W-:Y:S02]  /*b760*/  LOP3.LUT R2, R0.reuse, 0xffff, RZ, 0xc0, !PT ;  /* 0x0000ffff00027812 */ /* 0x040fe400078ec0ff */
[----:B0-----:R-:W-:-:S04]  /*b770*/  LOP3.LUT R3, R0, 0xffff, R5, 0x80, !PT ;  /* 0x0000ffff00037812 */ /* 0x001fc800078e8005 */
[----:B------:R-:W-:-:S13]  /*b780*/  ISETP.NE.AND P0, PT, R3, R2, PT ;  /* 0x000000020300720c */ /* 0x000fda0003f05270 */
[----:B------:R-:W-:Y:S05]  /*b790*/  @P0 BRA `(.L_x_22) ;  /* 0x0000000000500947 */ /* 0x000fea0003800000 */
[----:B------:R-:W-:Y:S02]  /*b7a0*/  SHF.R.U32.HI R5, RZ, 0x10, R5 ;  /* 0x00000010ff057819 */ /* 0x000fe40000011605 */
[----:B------:R-:W-:-:S04]  /*b7b0*/  SHF.R.U32.HI R2, RZ, 0x10, R0 ;  /* 0x00000010ff027819 */ /* 0x000fc80000011600 */
[----:B------:R-:W-:-:S04]  /*b7c0*/  LOP3.LUT R5, R5, R2, RZ, 0xc0, !PT ;  /* 0x0000000205057212 */ /* 0x000fc800078ec0ff */
[----:B------:R-:W-:-:S13]  /*b7d0*/  ISETP.NE.AND P0, PT, R5, R2, PT ;  /* 0x000000020500720c */ /* 0x000fda0003f05270 */
[----:B------:R-:W-:Y:S05]  /*b7e0*/  @P0 BRA `(.L_x_23) ;  /* 0x0000000000300947 */ /* 0x000fea0003800000 */
[----:B------:R-:W-:Y:S01]  /*b7f0*/  R2UR UR4, R0 ;  /* 0x00000000000472ca */ /* 0x000fe200000e0000 */
[----:B------:R-:W-:Y:S01]  /*b800*/  VOTEU.ANY UR5, UPT, PT ;  /* 0x0000000000057886 */ /* 0x000fe200038e0100 */
[----:B------:R-:W0:Y:S01]  /*b810*/  S2R R0, SR_LANEID ;  /* 0x0000000000007919 */ /* 0x000e220000000000 */
[----:B------:R-:W-:-:S10]  /*b820*/  UFLO.U32 UR5, UR5 ;  /* 0x00000005000572bd */ /* 0x000fd400080e0000 */
[----:B------:R-:W-:-:S06]  /*b830*/  ULOP3.LUT UR4, URZ, UR4, URZ, 0x33, !UPT ;  /* 0x00000004ff047292 */ /* 0x000fcc000f8e33ff */
[----:B------:R-:W-:-:S04]  /*b840*/  IMAD.U32 R2, RZ, RZ, UR4 ;  /* 0x00000004ff027e24 */ /* 0x000fc8000f8e00ff */
[----:B------:R-:W1:Y:S02]  /*b850*/  REDUX UR7, R2 ;  /* 0x00000000020773c4 */ /* 0x000e640000000000 */
[----:B------:R2:W-:Y:S01]  /*b860*/  UTCATOMSWS.AND URZ, UR4 ;  /* 0x0000000400ff79e3 */ /* 0x0005e20008000000 */
[----:B0-----:R-:W-:Y:S01]  /*b870*/  ISETP.EQ.U32.AND P0, PT, R0, UR5, PT ;  /* 0x0000000500007c0c */ /* 0x001fe2000bf02070 */
[----:B-1----:R-:W-:-:S12]  /*b880*/  IMAD.U32 R0, RZ, RZ, UR7 ;  /* 0x00000007ff007e24 */ /* 0x002fd8000f8e00ff */
[----:B------:R2:W-:Y:S01]  /*b890*/  @P0 ATOMS.AND RZ, [UR6], R0 ;  /* 0x00000000ffff098c */ /* 0x0005e2000a800006 */
[----:B------:R-:W-:Y:S05]  /*b8a0*/  BRA `(.L_x_21) ;  /* 0x0000000000147947 */ /* 0x000fea0003800000 */
.L_x_23:
[----:B------:R-:W-:-:S07]  /*b8b0*/  MOV R2, 0xb8d0 ;  /* 0x0000b8d000027802 */ /* 0x000fce0000000f00 */
[----:B------:R-:W-:Y:S05]  /*b8c0*/  CALL.REL.NOINC `($__internal_0_$__cuda_sm10x_tcgen05_guardrail_trap_col_being_dealloced_not_returned_by_alloc) ;  /* 0x0000000000447944 */ /* 0x000fea0003c00000 */
[----:B------:R-:W-:Y:S05]  /*b8d0*/  BRA `(.L_x_21) ;  /* 0x0000000000087947 */ /* 0x000fea0003800000 */
.L_x_22:
[----:B------:R-:W-:-:S07]  /*b8e0*/  MOV R2, 0xb900 ;  /* 0x0000b90000027802 */ /* 0x000fce0000000f00 */
[----:B------:R-:W-:Y:S05]  /*b8f0*/  CALL.REL.NOINC `($__internal_2_$__cuda_sm10x_tcgen05_guardrail_trap_unallocated_columns_being_dealloced) ;  /* 0x0000000000507944 */ /* 0x000fea0003c00000 */
.L_x_21:
[----:B------:R-:W-:Y:S01]  /*b900*/  NOP ;  /* 0x0000000000007918 */ /* 0x000fe20000000000 */
[----:B--2---:R-:W-:Y:S05]  /*b910*/  EXIT ;  /* 0x000000000000794d */ /* 0x004fea0003800000 */
.L_x_8:
[----:B------:R-:W1:Y:S02]  /*b920*/  SYNCS.PHASECHK.TRANS64.TRYWAIT P2, [UR18+0x8000], RZ ;  /* 0x008000ffff0075a7 */ /* 0x000e640008041112 */
[----:B-1----:R-:W-:Y:S05]  /*b930*/  @!P2 BRA `(.L_x_8) ;  /* 0xfffffffc00f8a947 */ /* 0x002fea000383ffff */
[----:B------:R-:W-:Y:S05]  /*b940*/  BRA `(.L_x_7) ;  /* 0xffffff7000787947 */ /* 0x000fea000383ffff */
.L_x_16:
[----:B------:R-:W1:Y:S02]  /*b950*/  SYNCS.PHASECHK.TRANS64.TRYWAIT P0, [UR18+0xc010], RZ ;  /* 0x00c010ffff0075a7 */ /* 0x000e640008001112 */
[----:B-1----:R-:W-:Y:S05]  /*b960*/  @!P0 BRA `(.L_x_16) ;  /* 0xfffffffc00f88947 */ /* 0x002fea000383ffff */
[----:B------:R-:W-:Y:S05]  /*b970*/  BRA `(.L_x_24) ;  /* 0xffffffa400f87947 */ /* 0x000fea000383ffff */
.L_x_17:
[----:B------:R-:W0:Y:S02]  /*b980*/  SYNCS.PHASECHK.TRANS64.TRYWAIT P0, [UR32], R36 ;  /* 0x00000024ff0075a7 */ /* 0x000e240008001120 */
[----:B0-----:R-:W-:Y:S05]  /*b990*/  @!P0 BRA `(.L_x_17) ;  /* 0xfffffffc00f88947 */ /* 0x001fea000383ffff */
[----:B------:R-:W-:Y:S05]  /*b9a0*/  BRA `(.L_x_25) ;  /* 0xffffffbc00107947 */ /* 0x000fea000383ffff */
.L_x_20:
[----:B------:R-:W0:Y:S02]  /*b9b0*/  SYNCS.PHASECHK.TRANS64.TRYWAIT P0, [UR32], R4 ;  /* 0x00000004ff0075a7 */ /* 0x000e240008001120 */
[----:B0-----:R-:W-:Y:S05]  /*b9c0*/  @!P0 BRA `(.L_x_20) ;  /* 0xfffffffc00f88947 */ /* 0x001fea000383ffff */
[----:B------:R-:W-:Y:S05]  /*b9d0*/  BRA `(.L_x_26) ;  /* 0xffffffcc00007947 */ /* 0x000fea000383ffff */
        .weak           $__internal_0_$__cuda_sm10x_tcgen05_guardrail_trap_col_being_dealloced_not_returned_by_alloc
        .type           $__internal_0_$__cuda_sm10x_tcgen05_guardrail_trap_col_being_dealloced_not_returned_by_alloc,@function
        .size           $__internal_0_$__cuda_sm10x_tcgen05_guardrail_trap_col_being_dealloced_not_returned_by_alloc,($__internal_1_$__cuda_sm10x_tcgen05_guardrail_trap_phase_invalid_during_alloc - $__internal_0_$__cuda_sm10x_tcgen05_guardrail_trap_col_being_dealloced_not_returned_by_alloc)
$__internal_0_$__cuda_sm10x_tcgen05_guardrail_trap_col_being_dealloced_not_returned_by_alloc:
[----:B------:R-:W-:Y:S05]  /*b9e0*/  BPT.TRAP 0x1 ;  /* 0x000000040000795c */ /* 0x000fea0000300000 */
[----:B------:R-:W-:-:S04]  /*b9f0*/  IMAD.MOV.U32 R3, RZ, RZ, 0x0 ;  /* 0x00000000ff037424 */ /* 0x000fc800078e00ff */
[----:B------:R-:W-:Y:S05]  /*ba00*/  RET.REL.NODEC R2 `(attn_fwd) ;  /* 0xffffff44027c7950 */ /* 0x000fea0003c3ffff */
        .weak           $__internal_1_$__cuda_sm10x_tcgen05_guardrail_trap_phase_invalid_during_alloc
        .type           $__internal_1_$__cuda_sm10x_tcgen05_guardrail_trap_phase_invalid_during_alloc,@function
        .size           $__internal_1_$__cuda_sm10x_tcgen05_guardrail_trap_phase_invalid_during_alloc,($__internal_2_$__cuda_sm10x_tcgen05_guardrail_trap_unallocated_columns_being_dealloced - $__internal_1_$__cuda_sm10x_tcgen05_guardrail_trap_phase_invalid_during_alloc)
$__internal_1_$__cuda_sm10x_tcgen05_guardrail_trap_phase_invalid_during_alloc:
[----:B------:R-:W-:Y:S05]  /*ba10*/  BPT.TRAP 0x1 ;  /* 0x000000040000795c */ /* 0x000fea0000300000 */
[----:B------:R-:W-:-:S04]  /*ba20*/  IMAD.MOV.U32 R3, RZ, RZ, 0x0 ;  /* 0x00000000ff037424 */ /* 0x000fc800078e00ff */
[----:B------:R-:W-:Y:S05]  /*ba30*/  RET.REL.NODEC R2 `(attn_fwd) ;  /* 0xffffff4402707950 */ /* 0x000fea0003c3ffff */
        .weak           $__internal_2_$__cuda_sm10x_tcgen05_guardrail_trap_unallocated_columns_being_dealloced
        .type           $__internal_2_$__cuda_sm10x_tcgen05_guardrail_trap_unallocated_columns_being_dealloced,@function
        .size           $__internal_2_$__cuda_sm10x_tcgen05_guardrail_trap_unallocated_columns_being_dealloced,(.L_x_30 - $__internal_2_$__cuda_sm10x_tcgen05_guardrail_trap_unallocated_columns_being_dealloced)
$__internal_2_$__cuda_sm10x_tcgen05_guardrail_trap_unallocated_columns_being_dealloced:
[----:B------:R-:W-:Y:S05]  /*ba40*/  BPT.TRAP 0x1 ;  /* 0x000000040000795c */ /* 0x000fea0000300000 */
[----:B------:R-:W-:-:S04]  /*ba50*/  IMAD.MOV.U32 R3, RZ, RZ, 0x0 ;  /* 0x00000000ff037424 */ /* 0x000fc800078e00ff */
[----:B------:R-:W-:Y:S05]  /*ba60*/  RET.REL.NODEC R2 `(attn_fwd) ;  /* 0xffffff4402647950 */ /* 0x000fea0003c3ffff */
.L_x_27:
[----:B------:R-:W-:-:S00]  /*ba70*/  BRA `(.L_x_27) ;  /* 0xfffffffc00fc7947 */ /* 0x000fc0000383ffff */
[----:B------:R-:W-:-:S00]  /*ba80*/  NOP ;  /* 0x0000000000007918 */ /* 0x000fc00000000000 */
[----:B------:R-:W-:-:S00]  /*ba90*/  NOP ;  /* 0x0000000000007918 */ /* 0x000fc00000000000 */
[----:B------:R-:W-:-:S00]  /*baa0*/  NOP ;  /* 0x0000000000007918 */ /* 0x000fc00000000000 */
[----:B------:R-:W-:-:S00]  /*bab0*/  NOP ;  /* 0x0000000000007918 */ /* 0x000fc00000000000 */
[----:B------:R-:W-:-:S00]  /*bac0*/  NOP ;  /* 0x0000000000007918 */ /* 0x000fc00000000000 */
[----:B------:R-:W-:-:S00]  /*bad0*/  NOP ;  /* 0x0000000000007918 */ /* 0x000fc00000000000 */
[----:B------:R-:W-:-:S00]  /*bae0*/  NOP ;  /* 0x0000000000007918 */ /* 0x000fc00000000000 */
[----:B------:R-:W-:-:S00]  /*baf0*/  NOP ;  /* 0x0000000000007918 */ /* 0x000fc00000000000 */
.L_x_30:


//--------------------- .nv.global.init           --------------------------
	.section	.nv.global.init,"aw",@progbits
.nv.global.init:
	.type		_$_str,@object
	.size		_$_str,(.L_3 - _$_str)
_$_str:
        /*0000*/ 	.byte	0x5f, 0x5f, 0x43, 0x55, 0x44, 0x41, 0x5f, 0x46, 0x54, 0x5a, 0x00
.L_3:


//--------------------- .nv.shared.attn_fwd       --------------------------
	.section	.nv.shared.attn_fwd,"aw",@nobits
	.sectionflags	@""
	.align	16
	.zero		1024


//--------------------- .nv.shared.reserved.0     --------------------------
	.section	.nv.shared.reserved.0,"aw",@nobits
	.align	8
	.weak		__nv_reservedSMEM_offset_0_alias
	.size		__nv_reservedSMEM_offset_0_alias, 0, 64
	.other		__nv_reservedSMEM_offset_0_alias,@"STO_CUDA_RESERVED_SHARED STV_DEFAULT"
__nv_reservedSMEM_offset_0_alias:
	.zero		0
.nv.shared.reserved.0:
	.zero		64
	.weak		__nv_reservedSMEM_allocation_phase
	.type		__nv_reservedSMEM_allocation_phase,@object
	.size		__nv_reservedSMEM_allocation_phase,(.L_0 - __nv_reservedSMEM_allocation_phase)
__nv_reservedSMEM_allocation_phase:
	.zero		1
.L_0:
	.zero		7
	.weak		__nv_reservedSMEM_devtool_atexit_pc
	.type		__nv_reservedSMEM_devtool_atexit_pc,@object
	.size		__nv_reservedSMEM_devtool_atexit_pc,(__nv_reservedSMEM_allocation_mask - __nv_reservedSMEM_devtool_atexit_pc)
__nv_reservedSMEM_devtool_atexit_pc:
	.zero		8
	.weak		__nv_reservedSMEM_allocation_mask
	.type		__nv_reservedSMEM_allocation_mask,@object
	.size		__nv_reservedSMEM_allocation_mask,(.L_2 - __nv_reservedSMEM_allocation_mask)
__nv_reservedSMEM_allocation_mask:
	.zero		4
.L_2:


//--------------------- .nv.constant0.attn_fwd    --------------------------
	.section	.nv.constant0.attn_fwd,"a",@progbits
	.sectionflags	@""
	.align	4
.nv.constant0.attn_fwd:
	.zero		1032


//--------------------- SYMBOLS --------------------------

	.type		.nv.reservedSmem.offset0,@object
	.size		.nv.reservedSmem.offset0,0x4
	.type		.nv.reservedSmem.cap,@object
	.size		.nv.reservedSmem.cap,0x4
